def matmul_kernel(
    a_ptr,
    b_ptr,
    c_ptr,
    M,
    N,
    K,
    stride_am,
    stride_ak,
    stride_bk,
    stride_bn,
    stride_cm,
    stride_cn,
    BLOCK_M: tl.constexpr,
    BLOCK_N: tl.constexpr,
    BLOCK_K: tl.constexpr,
    GROUP_M: tl.constexpr,
):
    pid = tl.program_id(axis=0)
    num_pid_m = tl.cdiv(M, BLOCK_M)
    num_pid_n = tl.cdiv(N, BLOCK_N)
    num_pid_in_group = GROUP_M * num_pid_n
    group_id = pid // num_pid_in_group
    first_pid_m = group_id * GROUP_M
    group_size_m = min(num_pid_m - first_pid_m, GROUP_M)
    pid_m = first_pid_m + ((pid % num_pid_in_group) % group_size_m)
    pid_n = (pid % num_pid_in_group) // group_size_m

    offs_am = (pid_m * BLOCK_M + tl.arange(0, BLOCK_M)) % M
    offs_bn = (pid_n * BLOCK_N + tl.arange(0, BLOCK_N)) % N
    offs_k = tl.arange(0, BLOCK_K)
    a_ptrs = a_ptr + offs_am[:, None] * stride_am + offs_k[None, :] * stride_ak
    b_ptrs = b_ptr + offs_k[:, None] * stride_bk + offs_bn[None, :] * stride_bn

    acc = tl.zeros((BLOCK_M, BLOCK_N), dtype=tl.float32)
    for kk in range(0, tl.cdiv(K, BLOCK_K)):
        a = tl.load(a_ptrs, mask=offs_k[None, :] < K - kk * BLOCK_K, other=0.0)
        b = tl.load(b_ptrs, mask=offs_k[:, None] < K - kk * BLOCK_K, other=0.0)
        acc = tl.dot(a, b, acc)
        a_ptrs += BLOCK_K * stride_ak
        b_ptrs += BLOCK_K * stride_bk

    c = acc.to(c_ptr.dtype.element_ty)
    offs_cm = pid_m * BLOCK_M + tl.arange(0, BLOCK_M)
    offs_cn = pid_n * BLOCK_N + tl.arange(0, BLOCK_N)
    c_ptrs = c_ptr + offs_cm[:, None] * stride_cm + offs_cn[None, :] * stride_cn
    mask = (offs_cm[:, None] < M) & (offs_cn[None, :] < N)
    tl.store(c_ptrs, c, mask=mask)

# config = {"BLOCK_K": 32, "BLOCK_M": 256, "BLOCK_N": 16, "GROUP_M": 8, "arch": "sm_100", "dtype": "fp8e4m3", "num_ctas": 1, "num_stages": 2, "num_warps": 8}
# arch = sm_100


// ===== COMPILED SASS (sm_100a) =====

	.target	sm_100a

	.elftype	@"ET_EXEC"


//--------------------- .note.nv.tkinfo           --------------------------
	.section	.note.nv.tkinfo,"",@"SHT_NOTE"
	.sectionflags	@"SHF_NOTE_NV_TKINFO"
	.tkinfo
        /*0018*/ 	.word	0x00000081
        /*0030*/ 	.string	""
        /*0030*/ 	.string	"ptxas-blackwell"
        /*0030*/ 	.string	"Cuda compilation tools, release 12.9, V12.9.86"
        /*0030*/ 	.string	"Build cuda_12.9.r12.9/compiler.36037853_0"
        /*0030*/ 	.string	"-v  -suppress-debug-info  -lineinfo  -arch sm_100a "



//--------------------- .note.nv.cuver            --------------------------
	.section	.note.nv.cuver,"",@"SHT_NOTE"
	.sectionflags	@"SHF_NOTE_NV_CUVER"
        /*0018*/ 	.short	0x0001
        /*001a*/ 	.short	0x0064
        /*001c*/ 	.short	0x0001
        /*001e*/ 	.short	0x0000
        /*0020*/ 	.short	0x0001
        /*0022*/ 	.short	0x0000


//--------------------- .nv.info                  --------------------------
	.section	.nv.info,"",@"SHT_CUDA_INFO"
	.align	4


	//----- nvinfo : EIATTR_REGCOUNT
	.align		4
        /*0000*/ 	.byte	0x04, 0x2f
        /*0002*/ 	.short	(.L_4 - .L_3)
	.align		4
.L_3:
        /*0004*/ 	.word	index@(matmul_kernel)
        /*0008*/ 	.word	0x000000d4


	//----- nvinfo : EIATTR_FRAME_SIZE
	.align		4
.L_4:
        /*000c*/ 	.byte	0x04, 0x11
        /*000e*/ 	.short	(.L_6 - .L_5)
	.align		4
.L_5:
        /*0010*/ 	.word	index@($__internal_2_$__cuda_sm10x_tcgen05_guardrail_trap_unallocated_columns_being_dealloced)
        /*0014*/ 	.word	0x00000000


	//----- nvinfo : EIATTR_FRAME_SIZE
	.align		4
.L_6:
        /*0018*/ 	.byte	0x04, 0x11
        /*001a*/ 	.short	(.L_8 - .L_7)
	.align		4
.L_7:
        /*001c*/ 	.word	index@($__internal_1_$__cuda_sm10x_tcgen05_guardrail_trap_phase_invalid_during_alloc)
        /*0020*/ 	.word	0x00000000


	//----- nvinfo : EIATTR_FRAME_SIZE
	.align		4
.L_8:
        /*0024*/ 	.byte	0x04, 0x11
        /*0026*/ 	.short	(.L_10 - .L_9)
	.align		4
.L_9:
        /*0028*/ 	.word	index@($__internal_0_$__cuda_sm10x_tcgen05_guardrail_trap_col_being_dealloced_not_returned_by_alloc)
        /*002c*/ 	.word	0x00000000


	//----- nvinfo : EIATTR_FRAME_SIZE
	.align		4
.L_10:
        /*0030*/ 	.byte	0x04, 0x11
        /*0032*/ 	.short	(.L_12 - .L_11)
	.align		4
.L_11:
        /*0034*/ 	.word	index@(matmul_kernel)
        /*0038*/ 	.word	0x00000000


	//----- nvinfo : EIATTR_MIN_STACK_SIZE
	.align		4
.L_12:
        /*003c*/ 	.byte	0x04, 0x12
        /*003e*/ 	.short	(.L_14 - .L_13)
	.align		4
.L_13:
        /*0040*/ 	.word	index@(matmul_kernel)
        /*0044*/ 	.word	0x00000000
.L_14:


//--------------------- .nv.info.matmul_kernel    --------------------------
	.section	.nv.info.matmul_kernel,"",@"SHT_CUDA_INFO"
	.sectionflags	@""
	.align	4


	//----- nvinfo : EIATTR_CUDA_API_VERSION
	.align		4
        /*0000*/ 	.byte	0x04, 0x37
        /*0002*/ 	.short	(.L_16 - .L_15)
.L_15:
        /*0004*/ 	.word	0x00000081


	//----- nvinfo : EIATTR_KPARAM_INFO
	.align		4
.L_16:
        /*0008*/ 	.byte	0x04, 0x17
        /*000a*/ 	.short	(.L_18 - .L_17)
.L_17:
        /*000c*/ 	.word	0x00000000
        /*0010*/ 	.short	0x000d
        /*0012*/ 	.short	0x0048
        /*0014*/ 	.byte	0x00, 0xf4, 0x21, 0x00


	//----- nvinfo : EIATTR_KPARAM_INFO
	.align		4
.L_18:
        /*0018*/ 	.byte	0x04, 0x17
        /*001a*/ 	.short	(.L_20 - .L_19)
.L_19:
        /*001c*/ 	.word	0x00000000
        /*0020*/ 	.short	0x000c
        /*0022*/ 	.short	0x0040
        /*0024*/ 	.byte	0x00, 0xf4, 0x21, 0x00


	//----- nvinfo : EIATTR_KPARAM_INFO
	.align		4
.L_20:
        /*0028*/ 	.byte	0x04, 0x17
        /*002a*/ 	.short	(.L_22 - .L_21)
.L_21:
        /*002c*/ 	.word	0x00000000
        /*0030*/ 	.short	0x000b
        /*0032*/ 	.short	0x0038
        /*0034*/ 	.byte	0x00, 0xf0, 0x11, 0x00


	//----- nvinfo : EIATTR_KPARAM_INFO
	.align		4
.L_22:
        /*0038*/ 	.byte	0x04, 0x17
        /*003a*/ 	.short	(.L_24 - .L_23)
.L_23:
        /*003c*/ 	.word	0x00000000
        /*0040*/ 	.short	0x000a
        /*0042*/ 	.short	0x0034
        /*0044*/ 	.byte	0x00, 0xf0, 0x11, 0x00


	//----- nvinfo : EIATTR_KPARAM_INFO
	.align		4
.L_24:
        /*0048*/ 	.byte	0x04, 0x17
        /*004a*/ 	.short	(.L_26 - .L_25)
.L_25:
        /*004c*/ 	.word	0x00000000
        /*0050*/ 	.short	0x0009
        /*0052*/ 	.short	0x0030
        /*0054*/ 	.byte	0x00, 0xf0, 0x11, 0x00


	//----- nvinfo : EIATTR_KPARAM_INFO
	.align		4
.L_26:
        /*0058*/ 	.byte	0x04, 0x17
        /*005a*/ 	.short	(.L_28 - .L_27)
.L_27:
        /*005c*/ 	.word	0x00000000
        /*0060*/ 	.short	0x0008
        /*0062*/ 	.short	0x002c
        /*0064*/ 	.byte	0x00, 0xf0, 0x11, 0x00


	//----- nvinfo : EIATTR_KPARAM_INFO
	.align		4
.L_28:
        /*0068*/ 	.byte	0x04, 0x17
        /*006a*/ 	.short	(.L_30 - .L_29)
.L_29:
        /*006c*/ 	.word	0x00000000
        /*0070*/ 	.short	0x0007
        /*0072*/ 	.short	0x0028
        /*0074*/ 	.byte	0x00, 0xf0, 0x11, 0x00


	//----- nvinfo : EIATTR_KPARAM_INFO
	.align		4
.L_30:
        /*0078*/ 	.byte	0x04, 0x17
        /*007a*/ 	.short	(.L_32 - .L_31)
.L_31:
        /*007c*/ 	.word	0x00000000
        /*0080*/ 	.short	0x0006
        /*0082*/ 	.short	0x0024
        /*0084*/ 	.byte	0x00, 0xf0, 0x11, 0x00


	//----- nvinfo : EIATTR_KPARAM_INFO
	.align		4
.L_32:
        /*0088*/ 	.byte	0x04, 0x17
        /*008a*/ 	.short	(.L_34 - .L_33)
.L_33:
        /*008c*/ 	.word	0x00000000
        /*0090*/ 	.short	0x0005
        /*0092*/ 	.short	0x0020
        /*0094*/ 	.byte	0x00, 0xf0, 0x11, 0x00


	//----- nvinfo : EIATTR_KPARAM_INFO
	.align		4
.L_34:
        /*0098*/ 	.byte	0x04, 0x17
        /*009a*/ 	.short	(.L_36 - .L_35)
.L_35:
        /*009c*/ 	.word	0x00000000
        /*00a0*/ 	.short	0x0004
        /*00a2*/ 	.short	0x001c
        /*00a4*/ 	.byte	0x00, 0xf0, 0x11, 0x00


	//----- nvinfo : EIATTR_KPARAM_INFO
	.align		4
.L_36:
        /*00a8*/ 	.byte	0x04, 0x17
        /*00aa*/ 	.short	(.L_38 - .L_37)
.L_37:
        /*00ac*/ 	.word	0x00000000
        /*00b0*/ 	.short	0x0003
        /*00b2*/ 	.short	0x0018
        /*00b4*/ 	.byte	0x00, 0xf0, 0x11, 0x00


	//----- nvinfo : EIATTR_KPARAM_INFO
	.align		4
.L_38:
        /*00b8*/ 	.byte	0x04, 0x17
        /*00ba*/ 	.short	(.L_40 - .L_39)
.L_39:
        /*00bc*/ 	.word	0x00000000
        /*00c0*/ 	.short	0x0002
        /*00c2*/ 	.short	0x0010
        /*00c4*/ 	.byte	0x00, 0xf4, 0x21, 0x00


	//----- nvinfo : EIATTR_KPARAM_INFO
	.align		4
.L_40:
        /*00c8*/ 	.byte	0x04, 0x17
        /*00ca*/ 	.short	(.L_42 - .L_41)
.L_41:
        /*00cc*/ 	.word	0x00000000
        /*00d0*/ 	.short	0x0001
        /*00d2*/ 	.short	0x0008
        /*00d4*/ 	.byte	0x00, 0xf4, 0x21, 0x00


	//----- nvinfo : EIATTR_KPARAM_INFO
	.align		4
.L_42:
        /*00d8*/ 	.byte	0x04, 0x17
        /*00da*/ 	.short	(.L_44 - .L_43)
.L_43:
        /*00dc*/ 	.word	0x00000000
        /*00e0*/ 	.short	0x0000
        /*00e2*/ 	.short	0x0000
        /*00e4*/ 	.byte	0x00, 0xf4, 0x21, 0x00


	//----- nvinfo : EIATTR_AT_ENTRY_FRAGMENTS
	.align		4
.L_44:
        /*00e8*/ 	.byte	0x04, 0x4f
        /*00ea*/ 	.short	(.L_46 - .L_45)


	//   ....[0]....
.L_45:
        /*00ec*/ 	.word	0x00000004


	//----- nvinfo : EIATTR_RESERVED_SMEM_USED
	.align		4
.L_46:
        /*00f0*/ 	.byte	0x01, 0x41
	.zero		2


	//----- nvinfo : EIATTR_SPARSE_MMA_MASK
	.align		4
        /*00f4*/ 	.byte	0x03, 0x50
        /*00f6*/ 	.short	0x0000


	//----- nvinfo : EIATTR_TCGEN05_1CTA_USED
	.align		4
        /*00f8*/ 	.byte	0x01, 0x51
	.zero		2


	//----- nvinfo : EIATTR_MAXREG_COUNT
	.align		4
        /*00fc*/ 	.byte	0x03, 0x1b
        /*00fe*/ 	.short	0x00ff


	//----- nvinfo : EIATTR_NUM_BARRIERS
	.align		4
        /*0100*/ 	.byte	0x02, 0x4c
        /*0102*/ 	.byte	0x01
	.zero		1


	//----- nvinfo : EIATTR_INT_WARP_WIDE_INSTR_OFFSETS
	.align		4
        /*0104*/ 	.byte	0x04, 0x31
        /*0106*/ 	.short	(.L_48 - .L_47)


	//   ....[0]....
.L_47:
        /*0108*/ 	.word	0x00000d90


	//   ....[1]....
        /*010c*/ 	.word	0x00000dc0


	//   ....[2]....
        /*0110*/ 	.word	0x000023c0


	//   ....[3]....
        /*0114*/ 	.word	0x000043b0


	//   ....[4]....
        /*0118*/ 	.word	0x00004400


	//----- nvinfo : EIATTR_COOP_GROUP_MASK_REGIDS
	.align		4
.L_48:
        /*011c*/ 	.byte	0x04, 0x29
        /*011e*/ 	.short	(.L_50 - .L_49)


	//   ....[0]....
.L_49:
        /*0120*/ 	.word	0xffffffff


	//   ....[1]....
        /*0124*/ 	.word	0xffffffff


	//   ....[2]....
        /*0128*/ 	.word	0xffffffff


	//   ....[3]....
        /*012c*/ 	.word	0xffffffff


	//----- nvinfo : EIATTR_COOP_GROUP_INSTR_OFFSETS
	.align		4
.L_50:
        /*0130*/ 	.byte	0x04, 0x28
        /*0132*/ 	.short	(.L_52 - .L_51)


	//   ....[0]....
.L_51:
        /*0134*/ 	.word	0x00000060


	//   ....[1]....
        /*0138*/ 	.word	0x00000310


	//   ....[2]....
        /*013c*/ 	.word	0x00004250


	//   ....[3]....
        /*0140*/ 	.word	0x000044b0


	//----- nvinfo : EIATTR_VRC_CTA_INIT_COUNT
	.align		4
.L_52:
        /*0144*/ 	.byte	0x02, 0x4a
        /*0146*/ 	.byte	0x80
	.zero		1


	//----- nvinfo : EIATTR_MBARRIER_INSTR_OFFSETS
	.align		4
        /*0148*/ 	.byte	0x04, 0x39
        /*014a*/ 	.short	(.L_54 - .L_53)


	//   ....[0]....
.L_53:
        /*014c*/ 	.word	0x00000eb0
        /*0150*/ 	.word	0x000000ff
        /*0154*/ 	.word	0x00000000
        /*0158*/ 	.short	0x0100
        /*015a*/ 	.byte	0x0d
	.zero		1


	//   ....[1]....
        /*015c*/ 	.word	0x00002410
        /*0160*/ 	.word	0x000000ff
        /*0164*/ 	.word	0x00004408
        /*0168*/ 	.short	0x0100
        /*016a*/ 	.byte	0x0b
	.zero		1


	//   ....[2]....
        /*016c*/ 	.word	0x00002c30
        /*0170*/ 	.word	0x000000ff
        /*0174*/ 	.word	0x00000000
        /*0178*/ 	.short	0x010a
        /*017a*/ 	.byte	0x0d
	.zero		1


	//   ....[3]....
        /*017c*/ 	.word	0x000039e0
        /*0180*/ 	.word	0x000000ff
        /*0184*/ 	.word	0x00000000
        /*0188*/ 	.short	0x010a
        /*018a*/ 	.byte	0x0d
	.zero		1


	//   ....[4]....
        /*018c*/ 	.word	0x00003ad0
        /*0190*/ 	.word	0x000000ff
        /*0194*/ 	.word	0x00004400
        /*0198*/ 	.short	0x0108
        /*019a*/ 	.byte	0x0b
	.zero		1


	//   ....[5]....
        /*019c*/ 	.word	0x00003b40
        /*01a0*/ 	.word	0x000000ff
        /*01a4*/ 	.word	0x00004408
        /*01a8*/ 	.short	0x0108
        /*01aa*/ 	.byte	0x0b
	.zero		1


	//   ....[6]....
        /*01ac*/ 	.word	0x000044d0
        /*01b0*/ 	.word	0x000000ff
        /*01b4*/ 	.word	0x00000000
        /*01b8*/ 	.short	0x010a
        /*01ba*/ 	.byte	0x0d
	.zero		1


	//   ....[7]....
        /*01bc*/ 	.word	0x00004500
        /*01c0*/ 	.word	0x000000ff
        /*01c4*/ 	.word	0x00000000
        /*01c8*/ 	.short	0x010a
        /*01ca*/ 	.byte	0x0d
	.zero		1


	//----- nvinfo : EIATTR_NUM_MBARRIERS
	.align		4
.L_54:
        /*01cc*/ 	.byte	0x03, 0x38
        /*01ce*/ 	.short	0x0002


	//----- nvinfo : EIATTR_EXIT_INSTR_OFFSETS
	.align		4
        /*01d0*/ 	.byte	0x04, 0x1c
        /*01d2*/ 	.short	(.L_56 - .L_55)


	//   ....[0]....
.L_55:
        /*01d4*/ 	.word	0x000044c0


	//----- nvinfo : EIATTR_REQNTID
	.align		4
.L_56:
        /*01d8*/ 	.byte	0x04, 0x10
        /*01da*/ 	.short	(.L_58 - .L_57)
.L_57:
        /*01dc*/ 	.word	0x00000100
        /*01e0*/ 	.word	0x00000001
        /*01e4*/ 	.word	0x00000001


	//----- nvinfo : EIATTR_CRS_STACK_SIZE
	.align		4
.L_58:
        /*01e8*/ 	.byte	0x04, 0x1e
        /*01ea*/ 	.short	(.L_60 - .L_59)
.L_59:
        /*01ec*/ 	.word	0x00000000


	//----- nvinfo : EIATTR_CBANK_PARAM_SIZE
	.align		4
.L_60:
        /*01f0*/ 	.byte	0x03, 0x19
        /*01f2*/ 	.short	0x0050


	//----- nvinfo : EIATTR_PARAM_CBANK
	.align		4
        /*01f4*/ 	.byte	0x04, 0x0a
        /*01f6*/ 	.short	(.L_62 - .L_61)
	.align		4
.L_61:
        /*01f8*/ 	.word	index@(.nv.constant0.matmul_kernel)
        /*01fc*/ 	.short	0x0380
        /*01fe*/ 	.short	0x0050


	//----- nvinfo : EIATTR_SW_WAR
	.align		4
.L_62:
        /*0200*/ 	.byte	0x04, 0x36
        /*0202*/ 	.short	(.L_64 - .L_63)
.L_63:
        /*0204*/ 	.word	0x00000008
.L_64:


//--------------------- .nv.compat                --------------------------
	.section	.nv.compat,"",@"SHT_CUDA_COMPAT_INFO"
	.align	4
        /*0000*/ 	.byte	0x02, 0x02, 0x02, 0x00, 0x02, 0x05, 0x05, 0x00, 0x02, 0x03, 0x00, 0x00, 0x02, 0x06, 0x01, 0x00


//--------------------- .nv.callgraph             --------------------------
	.section	.nv.callgraph,"",@"SHT_CUDA_CALLGRAPH"
	.align	4
	.sectionentsize	8
	.align		4
        /*0000*/ 	.word	0x00000000
	.align		4
        /*0004*/ 	.word	0xffffffff
	.align		4
        /*0008*/ 	.word	0x00000000
	.align		4
        /*000c*/ 	.word	0xfffffffe
	.align		4
        /*0010*/ 	.word	0x00000000
	.align		4
        /*0014*/ 	.word	0xfffffffd
	.align		4
        /*0018*/ 	.word	0x00000000
	.align		4
        /*001c*/ 	.word	0xfffffffc


//--------------------- .text.matmul_kernel       --------------------------
	.section	.text.matmul_kernel,"ax",@progbits
	.align	128
        .global         matmul_kernel
        .type           matmul_kernel,@function
        .size           matmul_kernel,(.L_x_20 - matmul_kernel)
        .other          matmul_kernel,@"STO_CUDA_ENTRY STV_DEFAULT"
matmul_kernel:
.text.matmul_kernel:
[----:B------:R-:W0:Y:S01]  /*0000*/  LDC R1, c[0x0][0x37c] ;  /* 0x0000df00ff017b82 */ /* 0x000e220000000800 */
[----:B------:R-:W1:Y:S01]  /*0010*/  S2R R8, SR_TID.X ;  /* 0x0000000000087919 */ /* 0x000e620000002100 */
[----:B------:R-:W2:Y:S01]  /*0020*/  LDCU.64 UR24, c[0x0][0x358] ;  /* 0x00006b00ff1877ac */ /* 0x000ea20008000a00 */
[----:B-1----:R-:W-:-:S13]  /*0030*/  ISETP.GE.U32.AND P1, PT, R8, 0x20, PT ;  /* 0x000000200800780c */ /* 0x002fda0003f26070 */
[----:B--2---:R-:W-:Y:S05]  /*0040*/  @P1 BRA `(.L_x_0) ;  /* 0x0000000000b41947 */ /* 0x004fea0003800000 */
[----:B------:R-:W1:Y:S01]  /*0050*/  S2UR UR6, SR_CgaCtaId ;  /* 0x00000000000679c3 */ /* 0x000e620000008800 */
[----:B------:R-:W-:Y:S01]  /*0060*/  NOP ;  /* 0x0000000000007918 */ /* 0x000fe20000000000 */
[----:B------:R-:W-:Y:S02]  /*0070*/  UMOV UR4, 0x40 ;  /* 0x0000004000047882 */ /* 0x000fe40000000000 */
[----:B-1----:R-:W-:-:S09]  /*0080*/  ULEA UR4, UR6, UR4, 0x18 ;  /* 0x0000000406047291 */ /* 0x002fd2000f8ec0ff */
[----:B------:R-:W1:Y:S01]  /*0090*/  LDS.U8 R0, [UR4] ;  /* 0x00000004ff007984 */ /* 0x000e620008000000 */
[----:B------:R-:W-:Y:S02]  /*00a0*/  UMOV UR4, 0x400 ;  /* 0x0000040000047882 */ /* 0x000fe40000000000 */
[----:B------:R-:W-:Y:S01]  /*00b0*/  ULEA UR4, UR6, UR4, 0x18 ;  /* 0x0000000406047291 */ /* 0x000fe2000f8ec0ff */
[----:B-1----:R-:W-:-:S13]  /*00c0*/  ISETP.NE.AND P0, PT, R0, RZ, PT ;  /* 0x000000ff0000720c */ /* 0x002fda0003f05270 */
[----:B------:R-:W-:Y:S05]  /*00d0*/  @P0 BRA `(.L_x_1) ;  /* 0x0000000000780947 */ /* 0x000fea0003800000 */
[----:B------:R-:W-:-:S13]  /*00e0*/  ELECT P0, URZ, PT ;  /* 0x0000000000ff782f */ /* 0x000fda0003800000 */
[----:B------:R-:W-:Y:S05]  /*00f0*/  @!P0 BRA `(.L_x_2) ;  /* 0x0000000000808947 */ /* 0x000fea0003800000 */
[----:B------:R-:W-:Y:S01]  /*0100*/  UMOV UR5, 0x1 ;  /* 0x0000000100057882 */ /* 0x000fe20000000000 */
[----:B------:R-:W-:-:S04]  /*0110*/  IMAD.MOV.U32 R4, RZ, RZ, 0x1 ;  /* 0x00000001ff047424 */ /* 0x000fc800078e00ff */
[----:B------:R-:W-:Y:S04]  /*0120*/  DEPBAR.LE SB1, 0x36 ;  /* 0x00009d800000791a */ /* 0x000fe80000000000 */
[----:B------:R-:W1:Y:S02]  /*0130*/  UTCATOMSWS.FIND_AND_SET.ALIGN UP0, UR5, UR5 ;  /* 0x00000005000575e3 */ /* 0x000e640008000800 */
[----:B-1----:R-:W-:-:S04]  /*0140*/  PLOP3.LUT P0, PT, PT, PT, UP0, 0x80, 0x8 ;  /* 0x000000000008781c */ /* 0x002fc80003f0f008 */
[----:B------:R-:W-:-:S04]  /*0150*/  SEL R0, RZ, 0xffffffff, !P0 ;  /* 0xffffffffff007807 */ /* 0x000fc80004000000 */
[----:B------:R-:W-:Y:S01]  /*0160*/  ISETP.NE.AND P0, PT, R0, RZ, PT ;  /* 0x000000ff0000720c */ /* 0x000fe20003f05270 */
[----:B------:R-:W-:-:S12]  /*0170*/  IMAD.U32 R0, RZ, RZ, UR5 ;  /* 0x00000005ff007e24 */ /* 0x000fd8000f8e00ff */
[----:B------:R-:W-:Y:S05]  /*0180*/  @P0 BRA `(.L_x_3) ;  /* 0x0000000000240947 */ /* 0x000fea0003800000 */
.L_x_4:
[----:B------:R-:W-:Y:S05]  /*0190*/  NANOSLEEP 0x64 ;  /* 0x000000640000795d */ /* 0x000fea0003800000 */
[----:B------:R-:W-:-:S05]  /*01a0*/  UMOV UR5, 0x1 ;  /* 0x0000000100057882 */ /* 0x000fca0000000000 */
[----:B------:R-:W-:Y:S04]  /*01b0*/  DEPBAR.LE SB1, 0x36 ;  /* 0x00009d800000791a */ /* 0x000fe80000000000 */
[----:B------:R-:W1:Y:S02]  /*01c0*/  UTCATOMSWS.FIND_AND_SET.ALIGN UP0, UR5, UR5 ;  /* 0x00000005000575e3 */ /* 0x000e640008000800 */
[----:B-1----:R-:W-:-:S04]  /*01d0*/  PLOP3.LUT P0, PT, PT, PT, UP0, 0x80, 0x8 ;  /* 0x000000000008781c */ /* 0x002fc80003f0f008 */
[----:B------:R-:W-:-:S04]  /*01e0*/  SEL R0, RZ, 0xffffffff, !P0 ;  /* 0xffffffffff007807 */ /* 0x000fc80004000000 */
[----:B------:R-:W-:Y:S01]  /*01f0*/  ISETP.NE.AND P0, PT, R0, RZ, PT ;  /* 0x000000ff0000720c */ /* 0x000fe20003f05270 */
[----:B------:R-:W-:-:S12]  /*0200*/  IMAD.U32 R0, RZ, RZ, UR5 ;  /* 0x00000005ff007e24 */ /* 0x000fd8000f8e00ff */
[----:B------:R-:W-:Y:S05]  /*0210*/  @!P0 BRA `(.L_x_4) ;  /* 0xfffffffc00dc8947 */ /* 0x000fea000383ffff */
.L_x_3:
[----:B------:R-:W-:Y:S01]  /*0220*/  VIADD R3, R0, 0x10 ;  /* 0x0000001000037836 */ /* 0x000fe20000000000 */
[----:B------:R-:W-:Y:S01]  /*0230*/  UMOV UR5, 0x50 ;  /* 0x0000005000057882 */ /* 0x000fe20000000000 */
[----:B------:R-:W-:Y:S01]  /*0240*/  SHF.L.U32 R2, R4, R0, RZ ;  /* 0x0000000004027219 */ /* 0x000fe200000006ff */
[----:B------:R-:W-:Y:S01]  /*0250*/  ULEA UR5, UR6, UR5, 0x18 ;  /* 0x0000000506057291 */ /* 0x000fe2000f8ec0ff */
[----:B------:R-:W-:Y:S01]  /*0260*/  IMAD.SHL.U32 R0, R0, 0x20, RZ ;  /* 0x0000002000007824 */ /* 0x000fe200078e00ff */
[----:B------:R-:W-:-:S04]  /*0270*/  SHF.L.U32 R3, R4, R3, RZ ;  /* 0x0000000304037219 */ /* 0x000fc800000006ff */
[----:B------:R-:W-:-:S05]  /*0280*/  LOP3.LUT R2, R3, R2, RZ, 0xfc, !PT ;  /* 0x0000000203027212 */ /* 0x000fca00078efcff */
[----:B------:R1:W-:Y:S04]  /*0290*/  ATOMS.OR RZ, [UR5], R2 ;  /* 0x00000002ffff798c */ /* 0x0003e8000b000005 */
[----:B------:R1:W-:Y:S01]  /*02a0*/  STS [UR4], R0 ;  /* 0x00000000ff007988 */ /* 0x0003e20008000804 */
[----:B------:R-:W-:Y:S05]  /*02b0*/  BRA `(.L_x_2) ;  /* 0x0000000000107947 */ /* 0x000fea0003800000 */
.L_x_1:
[----:B------:R-:W-:Y:S01]  /*02c0*/  IMAD.MOV.U32 R0, RZ, RZ, -0x1 ;  /* 0xffffffffff007424 */ /* 0x000fe200078e00ff */
[----:B------:R-:W-:-:S04]  /*02d0*/  MOV R2, 0x300 ;  /* 0x0000030000027802 */ /* 0x000fc80000000f00 */
[----:B------:R1:W-:Y:S03]  /*02e0*/  STS [UR4], R0 ;  /* 0x00000000ff007988 */ /* 0x0003e60008000804 */
[----:B01----:R-:W-:Y:S05]  /*02f0*/  CALL.REL.NOINC `($__internal_1_$__cuda_sm10x_tcgen05_guardrail_trap_phase_invalid_during_alloc) ;  /* 0x0000004000987944 */ /* 0x003fea0003c00000 */
.L_x_2:
[----:B------:R-:W-:Y:S05]  /*0300*/  WARPSYNC.ALL ;  /* 0x0000000000007948 */ /* 0x000fea0003800000 */
[----:B------:R-:W-:Y:S01]  /*0310*/  NOP ;  /* 0x0000000000007918 */ /* 0x000fe20000000000 */
.L_x_0:
[----:B------:R-:W2:Y:S01]  /*0320*/  LDC.64 R16, c[0x0][0x398] ;  /* 0x0000e600ff107b82 */ /* 0x000ea20000000a00 */
[----:B------:R-:W3:Y:S01]  /*0330*/  S2R R5, SR_CTAID.X ;  /* 0x0000000000057919 */ /* 0x000ee20000002500 */
[----:B------:R-:W-:Y:S01]  /*0340*/  UMOV UR11, 0x400 ;  /* 0x00000400000b7882 */ /* 0x000fe20000000000 */
[----:B------:R-:W4:Y:S01]  /*0350*/  LDCU UR14, c[0x0][0x3a4] ;  /* 0x00007480ff0e77ac */ /* 0x000f220008000800 */
[----:B------:R-:W1:Y:S04]  /*0360*/  LDCU.128 UR20, c[0x0][0x380] ;  /* 0x00007000ff1477ac */ /* 0x000e680008000c00 */
[----:B------:R-:W5:Y:S01]  /*0370*/  S2UR UR6, SR_CgaCtaId ;  /* 0x00000000000679c3 */ /* 0x000f620000008800 */
[----:B------:R-:W-:-:S07]  /*0380*/  UMOV UR8, 0x1 ;  /* 0x0000000100087882 */ /* 0x000fce0000000000 */
[----:B------:R-:W0:Y:S01]  /*0390*/  LDC R95, c[0x0][0x3a0] ;  /* 0x0000e800ff5f7b82 */ /* 0x000e220000000800 */
[----:B-12---:R-:W-:Y:S01]  /*03a0*/  VIADD R0, R17, 0xf ;  /* 0x0000000f11007836 */ /* 0x006fe20000000000 */
[----:B------:R-:W-:-:S04]  /*03b0*/  IABS R12, R17 ;  /* 0x00000011000c7213 */ /* 0x000fc80000000000 */
[----:B------:R-:W-:Y:S01]  /*03c0*/  SHF.R.S32.HI R3, RZ, 0x1f, R0 ;  /* 0x0000001fff037819 */ /* 0x000fe20000011400 */
[----:B-----5:R-:W-:-:S03]  /*03d0*/  ULEA UR11, UR6, UR11, 0x18 ;  /* 0x0000000b060b7291 */ /* 0x020fc6000f8ec0ff */
[----:B------:R-:W-:Y:S01]  /*03e0*/  LEA.HI R3, R3, R0, RZ, 0x4 ;  /* 0x0000000003037211 */ /* 0x000fe200078f20ff */
[----:B------:R-:W-:Y:S01]  /*03f0*/  BAR.SYNC.DEFER_BLOCKING 0x0 ;  /* 0x0000000000007b1d */ /* 0x000fe20000010000 */
[----:B---3--:R-:W-:Y:S02]  /*0400*/  IABS R10, R5 ;  /* 0x00000005000a7213 */ /* 0x008fe40000000000 */
[----:B------:R-:W-:-:S05]  /*0410*/  SHF.R.S32.HI R3, RZ, 0x4, R3 ;  /* 0x00000004ff037819 */ /* 0x000fca0000011403 */
[----:B------:R-:W-:-:S05]  /*0420*/  IMAD.SHL.U32 R4, R3, 0x8, RZ ;  /* 0x0000000803047824 */ /* 0x000fca00078e00ff */
[-C--:B------:R-:W-:Y:S02]  /*0430*/  IABS R7, R4.reuse ;  /* 0x0000000400077213 */ /* 0x080fe40000000000 */
[----:B------:R-:W-:Y:S02]  /*0440*/  IABS R11, R4 ;  /* 0x00000004000b7213 */ /* 0x000fe40000000000 */
[----:B------:R-:W1:Y:S01]  /*0450*/  I2F.RP R0, R7 ;  /* 0x0000000700007306 */ /* 0x000e620000209400 */
[----:B------:R-:W2:Y:S07]  /*0460*/  LDS R18, [UR11] ;  /* 0x0000000bff127984 */ /* 0x000eae0008000800 */
[----:B-1----:R-:W1:Y:S02]  /*0470*/  MUFU.RCP R0, R0 ;  /* 0x0000000000007308 */ /* 0x002e640000001000 */
[----:B-1----:R-:W-:-:S02]  /*0480*/  VIADD R2, R0, 0xffffffe ;  /* 0x0ffffffe00027836 */ /* 0x002fc40000000000 */
[----:B------:R-:W-:Y:S01]  /*0490*/  IMAD.MOV R0, RZ, RZ, -R11 ;  /* 0x000000ffff007224 */ /* 0x000fe200078e0a0b */
[----:B------:R-:W-:-:S03]  /*04a0*/  IABS R11, R16 ;  /* 0x00000010000b7213 */ /* 0x000fc60000000000 */
[----:B------:R1:W3:Y:S02]  /*04b0*/  F2I.FTZ.U32.TRUNC.NTZ R3, R2 ;  /* 0x0000000200037305 */ /* 0x0002e4000021f000 */
[----:B-1----:R-:W-:Y:S01]  /*04c0*/  IMAD.MOV.U32 R2, RZ, RZ, RZ ;  /* 0x000000ffff027224 */ /* 0x002fe200078e00ff */
[----:B--2---:R-:W-:Y:S01]  /*04d0*/  R2UR UR10, R18 ;  /* 0x00000000120a72ca */ /* 0x004fe200000e0000 */
[----:B---3--:R-:W-:-:S04]  /*04e0*/  IMAD.MOV R6, RZ, RZ, -R3 ;  /* 0x000000ffff067224 */ /* 0x008fc800078e0a03 */
[----:B------:R-:W-:Y:S02]  /*04f0*/  IMAD R9, R6, R7, RZ ;  /* 0x0000000706097224 */ /* 0x000fe400078e02ff */
[----:B------:R-:W-:Y:S02]  /*0500*/  IMAD.MOV.U32 R6, RZ, RZ, R10 ;  /* 0x000000ffff067224 */ /* 0x000fe400078e000a */
[----:B------:R-:W-:-:S06]  /*0510*/  IMAD.HI.U32 R3, R3, R9, R2 ;  /* 0x0000000903037227 */ /* 0x000fcc00078e0002 */
[----:B------:R-:W-:-:S04]  /*0520*/  IMAD.HI.U32 R3, R3, R6, RZ ;  /* 0x0000000603037227 */ /* 0x000fc800078e00ff */
[----:B------:R-:W-:Y:S01]  /*0530*/  IMAD R0, R3, R0, R6 ;  /* 0x0000000003007224 */ /* 0x000fe200078e0206 */
[----:B------:R-:W-:Y:S04]  /*0540*/  BAR.SYNC.DEFER_BLOCKING 0x0 ;  /* 0x0000000000007b1d */ /* 0x000fe80000010000 */
[----:B------:R-:W-:-:S13]  /*0550*/  ISETP.GT.U32.AND P2, PT, R7, R0, PT ;  /* 0x000000000700720c */ /* 0x000fda0003f44070 */
[----:B------:R-:W-:Y:S02]  /*0560*/  @!P2 IMAD.IADD R0, R0, 0x1, -R7 ;  /* 0x000000010000a824 */ /* 0x000fe400078e0a07 */
[----:B------:R-:W-:Y:S01]  /*0570*/  @!P2 VIADD R3, R3, 0x1 ;  /* 0x000000010303a836 */ /* 0x000fe20000000000 */
[----:B------:R-:W-:Y:S02]  /*0580*/  ISETP.NE.AND P2, PT, R4, RZ, PT ;  /* 0x000000ff0400720c */ /* 0x000fe40003f45270 */
[----:B------:R-:W-:Y:S02]  /*0590*/  ISETP.GE.U32.AND P0, PT, R0, R7, PT ;  /* 0x000000070000720c */ /* 0x000fe40003f06070 */
[----:B------:R-:W-:-:S04]  /*05a0*/  LOP3.LUT R0, R5, R4, RZ, 0x3c, !PT ;  /* 0x0000000405007212 */ /* 0x000fc800078e3cff */
[----:B------:R-:W-:Y:S01]  /*05b0*/  ISETP.GE.AND P3, PT, R0, RZ, PT ;  /* 0x000000ff0000720c */ /* 0x000fe20003f66270 */
[----:B------:R-:W-:-:S06]  /*05c0*/  VIADD R0, R16, 0xff ;  /* 0x000000ff10007836 */ /* 0x000fcc0000000000 */
[----:B------:R-:W-:-:S04]  /*05d0*/  @P0 VIADD R3, R3, 0x1 ;  /* 0x0000000103030836 */ /* 0x000fc80000000000 */
[----:B------:R-:W-:Y:S01]  /*05e0*/  IMAD.MOV.U32 R2, RZ, RZ, R3 ;  /* 0x000000ffff027224 */ /* 0x000fe200078e0003 */
[----:B------:R-:W-:-:S03]  /*05f0*/  SHF.R.S32.HI R3, RZ, 0x1f, R0 ;  /* 0x0000001fff037819 */ /* 0x000fc60000011400 */
[----:B------:R-:W-:Y:S01]  /*0600*/  @!P3 IMAD.MOV R2, RZ, RZ, -R2 ;  /* 0x000000ffff02b224 */ /* 0x000fe200078e0a02 */
[----:B------:R-:W-:Y:S02]  /*0610*/  @!P2 LOP3.LUT R2, RZ, R4, RZ, 0x33, !PT ;  /* 0x00000004ff02a212 */ /* 0x000fe400078e33ff */
[----:B------:R-:W-:-:S03]  /*0620*/  LEA.HI R3, R3, R0, RZ, 0x8 ;  /* 0x0000000003037211 */ /* 0x000fc600078f40ff */
[----:B------:R-:W-:Y:S02]  /*0630*/  IMAD.SHL.U32 R9, R2, 0x8, RZ ;  /* 0x0000000802097824 */ /* 0x000fe400078e00ff */
[----:B------:R-:W-:-:S03]  /*0640*/  IMAD.MOV R2, RZ, RZ, -R2 ;  /* 0x000000ffff027224 */ /* 0x000fc600078e0a02 */
[----:B------:R-:W-:Y:S01]  /*0650*/  LEA.HI.SX32 R3, R3, -R9, 0x18 ;  /* 0x8000000903037211 */ /* 0x000fe200078fc2ff */
[----:B------:R-:W-:Y:S02]  /*0660*/  IMAD R6, R4, R2, R5 ;  /* 0x0000000204067224 */ /* 0x000fe400078e0205 */
[----:B------:R-:W-:Y:S01]  /*0670*/  IMAD.MOV.U32 R2, RZ, RZ, RZ ;  /* 0x000000ffff027224 */ /* 0x000fe200078e00ff */
[----:B------:R-:W-:Y:S02]  /*0680*/  VIMNMX R13, PT, PT, R3, 0x8, PT ;  /* 0x00000008030d7848 */ /* 0x000fe40003fe0100 */
[----:B------:R-:W-:Y:S02]  /*0690*/  IABS R4, R6 ;  /* 0x0000000600047213 */ /* 0x000fe40000000000 */
[----:B------:R-:W-:-:S04]  /*06a0*/  IABS R7, R13 ;  /* 0x0000000d00077213 */ /* 0x000fc80000000000 */
[----:B------:R-:W1:Y:S08]  /*06b0*/  I2F.RP R0, R7 ;  /* 0x0000000700007306 */ /* 0x000e700000209400 */
[----:B-1----:R-:W1:Y:S02]  /*06c0*/  MUFU.RCP R0, R0 ;  /* 0x0000000000007308 */ /* 0x002e640000001000 */
[----:B-1----:R-:W-:-:S06]  /*06d0*/  VIADD R3, R0, 0xffffffe ;  /* 0x0ffffffe00037836 */ /* 0x002fcc0000000000 */
[----:B------:R-:W1:Y:S02]  /*06e0*/  F2I.FTZ.U32.TRUNC.NTZ R3, R3 ;  /* 0x0000000300037305 */ /* 0x000e64000021f000 */
[----:B-1----:R-:W-:-:S04]  /*06f0*/  IMAD.MOV R10, RZ, RZ, -R3 ;  /* 0x000000ffff0a7224 */ /* 0x002fc800078e0a03 */
[----:B------:R-:W-:Y:S01]  /*0700*/  IMAD R5, R10, R7, RZ ;  /* 0x000000070a057224 */ /* 0x000fe200078e02ff */
[----:B------:R-:W-:-:S03]  /*0710*/  IABS R10, R13 ;  /* 0x0000000d000a7213 */ /* 0x000fc60000000000 */
[----:B------:R-:W-:Y:S02]  /*0720*/  IMAD.HI.U32 R2, R3, R5, R2 ;  /* 0x0000000503027227 */ /* 0x000fe400078e0002 */
[----:B------:R-:W1:Y:S02]  /*0730*/  I2F.RP R5, R12 ;  /* 0x0000000c00057306 */ /* 0x000e640000209400 */
[----:B------:R-:W-:Y:S02]  /*0740*/  IMAD.MOV.U32 R3, RZ, RZ, R4 ;  /* 0x000000ffff037224 */ /* 0x000fe400078e0004 */
[----:B------:R-:W-:Y:S01]  /*0750*/  IMAD.MOV R0, RZ, RZ, -R10 ;  /* 0x000000ffff007224 */ /* 0x000fe200078e0a0a */
[----:B------:R-:W-:Y:S01]  /*0760*/  SHF.R.U32.HI R10, RZ, 0x5, R8 ;  /* 0x00000005ff0a7819 */ /* 0x000fe20000011608 */
[----:B------:R-:W-:Y:S02]  /*0770*/  IMAD.HI.U32 R2, R2, R3, RZ ;  /* 0x0000000302027227 */ /* 0x000fe400078e00ff */
[----:B------:R-:W2:Y:S02]  /*0780*/  I2F.RP R4, R11 ;  /* 0x0000000b00047306 */ /* 0x000ea40000209400 */
[----:B------:R-:W-:-:S05]  /*0790*/  IMAD R0, R2, R0, R3 ;  /* 0x0000000002007224 */ /* 0x000fca00078e0203 */
[----:B------:R-:W-:Y:S01]  /*07a0*/  ISETP.GT.U32.AND P2, PT, R7, R0, PT ;  /* 0x000000000700720c */ /* 0x000fe20003f44070 */
[----:B-1----:R-:W1:Y:S08]  /*07b0*/  MUFU.RCP R5, R5 ;  /* 0x0000000500057308 */ /* 0x002e700000001000 */
[----:B--2---:R-:W2:Y:S04]  /*07c0*/  MUFU.RCP R4, R4 ;  /* 0x0000000400047308 */ /* 0x004ea80000001000 */
[----:B------:R-:W-:-:S02]  /*07d0*/  @!P2 IMAD.IADD R0, R0, 0x1, -R7 ;  /* 0x000000010000a824 */ /* 0x000fc400078e0a07 */
[----:B------:R-:W-:Y:S01]  /*07e0*/  @!P2 VIADD R2, R2, 0x1 ;  /* 0x000000010202a836 */ /* 0x000fe20000000000 */
[----:B------:R-:W-:Y:S02]  /*07f0*/  ISETP.NE.AND P2, PT, R13, RZ, PT ;  /* 0x000000ff0d00720c */ /* 0x000fe40003f45270 */
[----:B------:R-:W-:Y:S01]  /*0800*/  ISETP.GE.U32.AND P0, PT, R0, R7, PT ;  /* 0x000000070000720c */ /* 0x000fe20003f06070 */
[----:B-1----:R-:W-:Y:S01]  /*0810*/  VIADD R5, R5, 0xffffffe ;  /* 0x0ffffffe05057836 */ /* 0x002fe20000000000 */
[----:B------:R-:W-:-:S04]  /*0820*/  LOP3.LUT R0, R6, R13, RZ, 0x3c, !PT ;  /* 0x0000000d06007212 */ /* 0x000fc800078e3cff */
[----:B------:R-:W-:Y:S01]  /*0830*/  ISETP.GE.AND P3, PT, R0, RZ, PT ;  /* 0x000000ff0000720c */ /* 0x000fe20003f66270 */
[----:B------:R-:W-:Y:S01]  /*0840*/  F2I.FTZ.U32.TRUNC.NTZ R5, R5 ;  /* 0x0000000500057305 */ /* 0x000fe2000021f000 */
[----:B--2---:R-:W-:-:S05]  /*0850*/  VIADD R3, R4, 0xffffffe ;  /* 0x0ffffffe04037836 */ /* 0x004fca0000000000 */
[----:B------:R-:W-:Y:S02]  /*0860*/  @P0 VIADD R2, R2, 0x1 ;  /* 0x0000000102020836 */ /* 0x000fe40000000000 */
[----:B------:R-:W1:Y:S02]  /*0870*/  F2I.FTZ.U32.TRUNC.NTZ R3, R3 ;  /* 0x0000000300037305 */ /* 0x000e64000021f000 */
[----:B------:R-:W-:-:S04]  /*0880*/  IMAD.MOV.U32 R4, RZ, RZ, R2 ;  /* 0x000000ffff047224 */ /* 0x000fc800078e0002 */
[----:B------:R-:W-:Y:S01]  /*0890*/  @!P3 IMAD.MOV R4, RZ, RZ, -R4 ;  /* 0x000000ffff04b224 */ /* 0x000fe200078e0a04 */
[----:B------:R-:W-:-:S05]  /*08a0*/  @!P2 LOP3.LUT R4, RZ, R13, RZ, 0x33, !PT ;  /* 0x0000000dff04a212 */ /* 0x000fca00078e33ff */
[----:B------:R-:W-:Y:S02]  /*08b0*/  IMAD.MOV R0, RZ, RZ, -R4 ;  /* 0x000000ffff007224 */ /* 0x000fe400078e0a04 */
[----:B-1----:R-:W-:Y:S02]  /*08c0*/  IMAD.MOV R2, RZ, RZ, -R3 ;  /* 0x000000ffff027224 */ /* 0x002fe400078e0a03 */
[----:B------:R-:W-:Y:S02]  /*08d0*/  IMAD R0, R13, R0, R6 ;  /* 0x000000000d007224 */ /* 0x000fe400078e0206 */
[----:B------:R-:W-:Y:S02]  /*08e0*/  IMAD R7, R2, R11, RZ ;  /* 0x0000000b02077224 */ /* 0x000fe400078e02ff */
[----:B------:R-:W-:-:S04]  /*08f0*/  IMAD.MOV.U32 R2, RZ, RZ, RZ ;  /* 0x000000ffff027224 */ /* 0x000fc800078e00ff */
[----:B------:R-:W-:Y:S01]  /*0900*/  IMAD.HI.U32 R6, R3, R7, R2 ;  /* 0x0000000703067227 */ /* 0x000fe200078e0002 */
[----:B------:R-:W-:Y:S02]  /*0910*/  SGXT.U32 R7, R10, 0x3 ;  /* 0x000000030a07781a */ /* 0x000fe40000000000 */
[----:B------:R-:W-:Y:S01]  /*0920*/  LOP3.LUT R3, R8, 0xff, RZ, 0xc0, !PT ;  /* 0x000000ff08037812 */ /* 0x000fe200078ec0ff */
[----:B------:R-:W-:Y:S02]  /*0930*/  IMAD.IADD R2, R9, 0x1, R0 ;  /* 0x0000000109027824 */ /* 0x000fe400078e0200 */
[----:B------:R-:W-:Y:S02]  /*0940*/  IMAD.SHL.U32 R0, R4, 0x10, RZ ;  /* 0x0000001004007824 */ /* 0x000fe400078e00ff */
[----:B------:R-:W-:Y:S02]  /*0950*/  IMAD.MOV R9, RZ, RZ, -R5 ;  /* 0x000000ffff097224 */ /* 0x000fe400078e0a05 */
[----:B------:R-:W-:Y:S01]  /*0960*/  IMAD.MOV.U32 R4, RZ, RZ, RZ ;  /* 0x000000ffff047224 */ /* 0x000fe200078e00ff */
[----:B------:R-:W-:Y:S01]  /*0970*/  LOP3.LUT R7, R0, R7, RZ, 0xfc, !PT ;  /* 0x0000000700077212 */ /* 0x000fe200078efcff */
[----:B------:R-:W-:-:S02]  /*0980*/  IMAD R9, R9, R12, RZ ;  /* 0x0000000c09097224 */ /* 0x000fc400078e02ff */
[----:B------:R-:W-:Y:S01]  /*0990*/  IMAD R2, R2, 0x100, R3 ;  /* 0x0000010002027824 */ /* 0x000fe200078e0203 */
[----:B------:R-:W-:Y:S01]  /*09a0*/  LOP3.LUT R15, R7, 0x8, RZ, 0xfc, !PT ;  /* 0x00000008070f7812 */ /* 0x000fe200078efcff */
[----:B------:R-:W-:Y:S01]  /*09b0*/  IMAD.HI.U32 R4, R5, R9, R4 ;  /* 0x0000000905047227 */ /* 0x000fe200078e0004 */
[----:B------:R-:W-:Y:S02]  /*09c0*/  IABS R13, R7 ;  /* 0x00000007000d7213 */ /* 0x000fe40000000000 */
[----:B------:R-:W-:Y:S02]  /*09d0*/  IABS R14, R15 ;  /* 0x0000000f000e7213 */ /* 0x000fe40000000000 */
[----:B------:R-:W-:Y:S01]  /*09e0*/  IABS R10, R2 ;  /* 0x00000002000a7213 */ /* 0x000fe20000000000 */
[----:B------:R-:W-:Y:S01]  /*09f0*/  IMAD.MOV.U32 R9, RZ, RZ, R13 ;  /* 0x000000ffff097224 */ /* 0x000fe200078e000d */
[----:B------:R-:W-:Y:S01]  /*0a00*/  ISETP.GE.AND P4, PT, R7, RZ, PT ;  /* 0x000000ff0700720c */ /* 0x000fe20003f86270 */
[----:B------:R-:W-:-:S02]  /*0a10*/  IMAD.MOV.U32 R13, RZ, RZ, R14 ;  /* 0x000000ffff0d7224 */ /* 0x000fc400078e000e */
[----:B------:R-:W-:-:S04]  /*0a20*/  IMAD.HI.U32 R5, R4, R9, RZ ;  /* 0x0000000904057227 */ /* 0x000fc800078e00ff */
[----:B------:R-:W-:-:S04]  /*0a30*/  IMAD.HI.U32 R4, R4, R13, RZ ;  /* 0x0000000d04047227 */ /* 0x000fc800078e00ff */
[----:B------:R-:W-:Y:S02]  /*0a40*/  IMAD.MOV R5, RZ, RZ, -R5 ;  /* 0x000000ffff057224 */ /* 0x000fe400078e0a05 */
[----:B------:R-:W-:Y:S02]  /*0a50*/  IMAD.MOV R14, RZ, RZ, -R4 ;  /* 0x000000ffff0e7224 */ /* 0x000fe400078e0a04 */
[C---:B------:R-:W-:Y:S01]  /*0a60*/  IMAD R4, R12.reuse, R5, R9 ;  /* 0x000000050c047224 */ /* 0x040fe200078e0209 */
[----:B------:R-:W-:Y:S01]  /*0a70*/  SHF.R.U32.HI R5, RZ, 0x5, R8 ;  /* 0x00000005ff057819 */ /* 0x000fe20000011608 */
[----:B------:R-:W-:Y:S02]  /*0a80*/  IMAD R9, R12, R14, R13 ;  /* 0x0000000e0c097224 */ /* 0x000fe400078e020d */
[----:B------:R-:W-:Y:S01]  /*0a90*/  IMAD.HI.U32 R6, R6, R10, RZ ;  /* 0x0000000a06067227 */ /* 0x000fe200078e00ff */
[C---:B------:R-:W-:Y:S02]  /*0aa0*/  ISETP.GT.U32.AND P2, PT, R12.reuse, R4, PT ;  /* 0x000000040c00720c */ /* 0x040fe40003f44070 */
[----:B------:R-:W-:Y:S01]  /*0ab0*/  ISETP.GT.U32.AND P3, PT, R12, R9, PT ;  /* 0x000000090c00720c */ /* 0x000fe20003f64070 */
[----:B------:R-:W-:Y:S01]  /*0ac0*/  IMAD.MOV R6, RZ, RZ, -R6 ;  /* 0x000000ffff067224 */ /* 0x000fe200078e0a06 */
[----:B------:R-:W-:Y:S01]  /*0ad0*/  R2UR UR9, R5 ;  /* 0x00000000050972ca */ /* 0x000fe200000e0000 */
[----:B0-----:R-:W-:-:S02]  /*0ae0*/  VIADD R7, R95, 0xfffffffe ;  /* 0xfffffffe5f077836 */ /* 0x001fc40000000000 */
[----:B------:R-:W-:-:S05]  /*0af0*/  IMAD R6, R11, R6, R10 ;  /* 0x000000060b067224 */ /* 0x000fca00078e020a */
[----:B------:R-:W-:Y:S01]  /*0b00*/  ISETP.GT.U32.AND P0, PT, R11, R6, PT ;  /* 0x000000060b00720c */ /* 0x000fe20003f04070 */
[--C-:B------:R-:W-:Y:S01]  /*0b10*/  @!P2 IMAD.IADD R4, R4, 0x1, -R12.reuse ;  /* 0x000000010404a824 */ /* 0x100fe200078e0a0c */
[----:B------:R-:W-:Y:S01]  /*0b20*/  ISETP.NE.U32.AND P2, PT, R3, RZ, PT ;  /* 0x000000ff0300720c */ /* 0x000fe20003f45070 */
[----:B------:R-:W-:Y:S02]  /*0b30*/  @!P3 IMAD.IADD R9, R9, 0x1, -R12 ;  /* 0x000000010909b824 */ /* 0x000fe400078e0a0c */
[----:B------:R-:W-:Y:S01]  /*0b40*/  VIADD R3, R95, 0xffffffff ;  /* 0xffffffff5f037836 */ /* 0x000fe20000000000 */
[C---:B------:R-:W-:Y:S01]  /*0b50*/  ISETP.GT.U32.AND P5, PT, R12.reuse, R4, PT ;  /* 0x000000040c00720c */ /* 0x040fe20003fa4070 */
[----:B------:R-:W-:Y:S01]  /*0b60*/  USHF.L.U32 UR4, UR9, 0x15, URZ ;  /* 0x0000001509047899 */ /* 0x000fe200080006ff */
[----:B------:R-:W-:Y:S01]  /*0b70*/  ISETP.GT.U32.AND P6, PT, R12, R9, PT ;  /* 0x000000090c00720c */ /* 0x000fe20003fc4070 */
[----:B------:R-:W-:Y:S02]  /*0b80*/  USHF.L.U32 UR5, UR9, 0x2, URZ ;  /* 0x0000000209057899 */ /* 0x000fe400080006ff */
[----:B------:R-:W-:-:S02]  /*0b90*/  ULOP3.LUT UR4, UR4, 0x600000, URZ, 0xc0, !UPT ;  /* 0x0060000004047892 */ /* 0x000fc4000f8ec0ff */
[----:B------:R-:W-:Y:S01]  /*0ba0*/  @!P0 IMAD.IADD R6, R6, 0x1, -R11 ;  /* 0x0000000106068824 */ /* 0x000fe200078e0a0b */
[----:B------:R-:W-:Y:S01]  /*0bb0*/  ISETP.GE.AND P0, PT, R15, RZ, PT ;  /* 0x000000ff0f00720c */ /* 0x000fe20003f06270 */
[----:B------:R-:W-:-:S03]  /*0bc0*/  ULOP3.LUT UR5, UR5, 0x10, URZ, 0xc0, !UPT ;  /* 0x0000001005057892 */ /* 0x000fc6000f8ec0ff */
[----:B------:R-:W-:Y:S01]  /*0bd0*/  ISETP.GT.U32.AND P3, PT, R11, R6, PT ;  /* 0x000000060b00720c */ /* 0x000fe20003f64070 */
[--C-:B------:R-:W-:Y:S01]  /*0be0*/  @!P5 IMAD.IADD R4, R4, 0x1, -R12.reuse ;  /* 0x000000010404d824 */ /* 0x100fe200078e0a0c */
[----:B------:R-:W-:Y:S01]  /*0bf0*/  ISETP.NE.AND P5, PT, R17, RZ, PT ;  /* 0x000000ff1100720c */ /* 0x000fe20003fa5270 */
[----:B------:R-:W-:Y:S01]  /*0c00*/  @!P6 IMAD.IADD R9, R9, 0x1, -R12 ;  /* 0x000000010909e824 */ /* 0x000fe200078e0a0c */
[----:B------:R-:W-:Y:S01]  /*0c10*/  ISETP.GE.AND P6, PT, R2, RZ, PT ;  /* 0x000000ff0200720c */ /* 0x000fe20003fc6270 */
[----:B------:R-:W-:Y:S02]  /*0c20*/  IMAD.MOV.U32 R30, RZ, RZ, R4 ;  /* 0x000000ffff1e7224 */ /* 0x000fe400078e0004 */
[----:B------:R-:W0:Y:S02]  /*0c30*/  LDC.64 R4, c[0x0][0x3a8] ;  /* 0x0000ea00ff047b82 */ /* 0x000e240000000a00 */
[----:B------:R-:W-:Y:S01]  /*0c40*/  @!P4 IMAD.MOV R30, RZ, RZ, -R30 ;  /* 0x000000ffff1ec224 */ /* 0x000fe200078e0a1e */
[----:B------:R-:W-:Y:S01]  /*0c50*/  ISETP.NE.AND P4, PT, R16, RZ, PT ;  /* 0x000000ff1000720c */ /* 0x000fe20003f85270 */
[----:B------:R-:W-:Y:S01]  /*0c60*/  @!P0 IMAD.MOV R9, RZ, RZ, -R9 ;  /* 0x000000ffff098224 */ /* 0x000fe200078e0a09 */
[----:B------:R-:W-:Y:S01]  /*0c70*/  ISETP.GE.U32.AND P0, PT, R7, 0x7fffffdf, PT ;  /* 0x7fffffdf0700780c */ /* 0x000fe20003f06070 */
[----:B------:R-:W-:Y:S01]  /*0c80*/  @!P3 IMAD.IADD R6, R6, 0x1, -R11 ;  /* 0x000000010606b824 */ /* 0x000fe200078e0a0b */
[----:B------:R-:W-:Y:S01]  /*0c90*/  ISETP.GE.U32.AND P3, PT, R3, 0x7fffffe0, PT ;  /* 0x7fffffe00300780c */ /* 0x000fe20003f66070 */
[----:B------:R-:W-:Y:S01]  /*0ca0*/  VIADD R7, R95, 0xfffffffd ;  /* 0xfffffffd5f077836 */ /* 0x000fe20000000000 */
[----:B------:R-:W-:Y:S01]  /*0cb0*/  LOP3.LUT R3, RZ, R17, RZ, 0x33, !PT ;  /* 0x00000011ff037212 */ /* 0x000fe200078e33ff */
[----:B------:R-:W-:-:S03]  /*0cc0*/  @!P6 IMAD.MOV R6, RZ, RZ, -R6 ;  /* 0x000000ffff06e224 */ /* 0x000fc600078e0a06 */
[C---:B------:R-:W-:Y:S02]  /*0cd0*/  SEL R30, R3.reuse, R30, !P5 ;  /* 0x0000001e031e7207 */ /* 0x040fe40006800000 */
[----:B------:R-:W-:Y:S02]  /*0ce0*/  SEL R32, R3, R9, !P5 ;  /* 0x0000000903207207 */ /* 0x000fe40006800000 */
[----:B------:R-:W-:Y:S01]  /*0cf0*/  @!P4 LOP3.LUT R6, RZ, R16, RZ, 0x33, !PT ;  /* 0x00000010ff06c212 */ /* 0x000fe200078e33ff */
[----:B----4-:R-:W-:Y:S06]  /*0d00*/  @P1 BRA `(.L_x_5) ;  /* 0x0000000000181947 */ /* 0x010fec0003800000 */
[----:B------:R-:W-:Y:S01]  /*0d10*/  ELECT P4, URZ, PT ;  /* 0x0000000000ff782f */ /* 0x000fe20003880000 */
[----:B------:R-:W-:Y:S01]  /*0d20*/  IMAD.MOV.U32 R3, RZ, RZ, 0x1 ;  /* 0x00000001ff037424 */ /* 0x000fe200078e00ff */
[----:B------:R-:W-:Y:S01]  /*0d30*/  UMOV UR7, 0x40 ;  /* 0x0000004000077882 */ /* 0x000fe20000000000 */
[----:B------:R-:W-:Y:S01]  /*0d40*/  UVIRTCOUNT.DEALLOC.SMPOOL 0x80 ;  /* 0x000000800000784c */ /* 0x000fe20000000000 */
[----:B------:R-:W-:-:S09]  /*0d50*/  ULEA UR7, UR6, UR7, 0x18 ;  /* 0x0000000706077291 */ /* 0x000fd2000f8ec0ff */
[----:B------:R1:W-:Y:S03]  /*0d60*/  @P4 STS.U8 [UR7], R3 ;  /* 0x00000003ff004988 */ /* 0x0003e60008000007 */
.L_x_5:
[----:B------:R-:W-:Y:S01]  /*0d70*/  UIADD3 UR12, UPT, UPT, UR5, UR4, UR10 ;  /* 0x00000004050c7290 */ /* 0x000fe2000fffe00a */
[----:B------:R-:W-:Y:S01]  /*0d80*/  IMAD R14, R6, UR14, RZ ;  /* 0x0000000e060e7c24 */ /* 0x000fe2000f8e02ff */
[----:B------:R-:W-:Y:S01]  /*0d90*/  VOTEU.ALL UP0, P2 ;  /* 0x0000000000ff7886 */ /* 0x000fe20001000000 */
[----:B------:R-:W-:Y:S01]  /*0da0*/  UIADD3 UR13, UPT, UPT, UR11, 0x4400, URZ ;  /* 0x000044000b0d7890 */ /* 0x000fe2000fffe0ff */
[----:B------:R-:W-:Y:S01]  /*0db0*/  ISETP.GE.U32.AND P4, PT, R7, 0x7fffffde, PT ;  /* 0x7fffffde0700780c */ /* 0x000fe20003f86070 */
[----:B------:R-:W-:Y:S01]  /*0dc0*/  VOTEU.ALL UP1, P2 ;  /* 0x0000000000ff7886 */ /* 0x000fe20001020000 */
[----:B------:R-:W-:Y:S01]  /*0dd0*/  SHF.R.S32.HI R12, RZ, 0x1f, R14 ;  /* 0x0000001fff0c7819 */ /* 0x000fe2000001140e */
[----:B-1----:R-:W-:Y:S01]  /*0de0*/  VIADD R3, R95, 0xfffffffc ;  /* 0xfffffffc5f037836 */ /* 0x002fe20000000000 */
[----:B------:R-:W-:-:S04]  /*0df0*/  @!UP0 UIADD3 UR4, UPT, UPT, -UR8, 0x100000, URZ ;  /* 0x0010000008048890 */ /* 0x000fc8000fffe1ff */
[----:B------:R-:W-:Y:S02]  /*0e00*/  @!UP0 USHF.L.U32 UR5, UR4, 0xb, URZ ;  /* 0x0000000b04058899 */ /* 0x000fe400080006ff */
[----:B------:R-:W-:Y:S01]  /*0e10*/  @!UP0 USHF.L.U32 UR4, UR4, 0x1, URZ ;  /* 0x0000000104048899 */ /* 0x000fe200080006ff */
[----:B------:R-:W-:Y:S01]  /*0e20*/  STTM.x16 tmem[UR12], RZ ;  /* 0x000000ff000079ed */ /* 0x000fe2000824000c */
[----:B------:R-:W1:Y:S02]  /*0e30*/  FENCE.VIEW.ASYNC.T ;  /* 0x00000000000073c6 */ /* 0x000e640000000200 */
[----:B-1----:R-:W-:Y:S01]  /*0e40*/  BAR.SYNC.DEFER_BLOCKING 0x0 ;  /* 0x0000000000007b1d */ /* 0x002fe20000010000 */
[----:B------:R-:W-:Y:S01]  /*0e50*/  IADD3 R6, P6, PT, R14, UR20, RZ ;  /* 0x000000140e067c10 */ /* 0x000fe2000ffde0ff */
[----:B------:R-:W-:Y:S01]  /*0e60*/  VIADD R9, R95, 0xfffffffb ;  /* 0xfffffffb5f097836 */ /* 0x000fe20000000000 */
[----:B------:R-:W-:Y:S02]  /*0e70*/  PRMT R16, RZ, 0x7610, R16 ;  /* 0x00007610ff107816 */ /* 0x000fe40000000010 */
[----:B------:R-:W-:-:S02]  /*0e80*/  IADD3.X R7, PT, PT, R12, UR21, RZ, P6, !PT ;  /* 0x000000150c077c10 */ /* 0x000fc4000b7fe4ff */
[----:B------:R-:W-:Y:S01]  /*0e90*/  ISETP.GE.U32.AND P5, PT, R3, 0x7fffffdd, PT ;  /* 0x7fffffdd0300780c */ /* 0x000fe20003fa6070 */
[----:B------:R-:W1:Y:S02]  /*0ea0*/  FENCE.VIEW.ASYNC.S ;  /* 0x00000000000073c6 */ /* 0x000e640000000000 */
[----:B-1----:R1:W2:Y:S02]  /*0eb0*/  @!UP1 SYNCS.EXCH.64 URZ, [UR13], UR4 ;  /* 0x000000040dff95b2 */ /* 0x0022a40008000100 */
[----:B--2---:R-:W-:Y:S01]  /*0ec0*/  BAR.SYNC.DEFER_BLOCKING 0x0 ;  /* 0x0000000000007b1d */ /* 0x004fe20000010000 */
[----:B0-----:R-:W-:Y:S02]  /*0ed0*/  SHF.R.S32.HI R3, RZ, 0x1f, R4 ;  /* 0x0000001fff037819 */ /* 0x001fe40000011404 */
[----:B------:R-:W-:Y:S02]  /*0ee0*/  IADD3 R22, P6, PT, R6, R4, RZ ;  /* 0x0000000406167210 */ /* 0x000fe40007fde0ff */
[----:B------:R-:W-:Y:S01]  /*0ef0*/  PRMT R18, RZ, 0x7610, R18 ;  /* 0x00007610ff127816 */ /* 0x000fe20000000012 */
[----:B------:R-:W-:-:S02]  /*0f00*/  VIADD R10, R95, 0xfffffffa ;  /* 0xfffffffa5f0a7836 */ /* 0x000fc40000000000 */
[----:B------:R-:W-:Y:S02]  /*0f10*/  IMAD.X R23, R3, 0x1, R7, P6 ;  /* 0x0000000103177824 */ /* 0x000fe400030e0607 */
[C---:B------:R-:W-:Y:S01]  /*0f20*/  IMAD R13, R4.reuse, 0x3, RZ ;  /* 0x00000003040d7824 */ /* 0x040fe200078e02ff */
[----:B------:R-:W-:Y:S01]  /*0f30*/  PRMT R20, RZ, 0x7610, R20 ;  /* 0x00007610ff147816 */ /* 0x000fe20000000014 */
[----:B------:R-:W-:Y:S01]  /*0f40*/  IMAD.SHL.U32 R17, R4, 0x4, RZ ;  /* 0x0000000404117824 */ /* 0x000fe200078e00ff */
[----:B------:R-:W-:Y:S01]  /*0f50*/  PRMT R26, RZ, 0x7610, R26 ;  /* 0x00007610ff1a7816 */ /* 0x000fe2000000001a */
[C---:B------:R-:W-:Y:S01]  /*0f60*/  VIADD R21, R95.reuse, 0xffffffec ;  /* 0xffffffec5f157836 */ /* 0x040fe20000000000 */
[----:B------:R-:W-:Y:S01]  /*0f70*/  PRMT R28, RZ, 0x7610, R28 ;  /* 0x00007610ff1c7816 */ /* 0x000fe2000000001c */
[C---:B------:R-:W-:Y:S02]  /*0f80*/  VIADD R29, R95.reuse, 0xffffffe6 ;  /* 0xffffffe65f1d7836 */ /* 0x040fe40000000000 */
[----:B------:R-:W-:-:S02]  /*0f90*/  VIADD R33, R95, 0xffffffe2 ;  /* 0xffffffe25f217836 */ /* 0x000fc40000000000 */
[----:B------:R-:W-:Y:S01]  /*0fa0*/  VIADD R37, R95, 0xffffffe7 ;  /* 0xffffffe75f257836 */ /* 0x000fe20000000000 */
[----:B------:R-:W-:Y:S01]  /*0fb0*/  PRMT R44, RZ, 0x7610, R44 ;  /* 0x00007610ff2c7816 */ /* 0x000fe2000000002c */
[C---:B------:R-:W-:Y:S01]  /*0fc0*/  IMAD R39, R4.reuse, 0x9, RZ ;  /* 0x0000000904277824 */ /* 0x040fe200078e02ff */
[----:B------:R-:W-:Y:S01]  /*0fd0*/  PRMT R62, RZ, 0x7610, R62 ;  /* 0x00007610ff3e7816 */ /* 0x000fe2000000003e */
[----:B------:R-:W2:Y:S01]  /*0fe0*/  @!P3 LDG.E.U8 R16, desc[UR24][R6.64] ;  /* 0x000000180610b981 */ /* 0x000ea2000c1e1100 */
[----:B------:R-:W-:Y:S01]  /*0ff0*/  ISETP.GE.U32.AND P3, PT, R9, 0x7fffffdc, PT ;  /* 0x7fffffdc0900780c */ /* 0x000fe20003f66070 */
[C---:B------:R-:W-:Y:S02]  /*1000*/  IMAD.SHL.U32 R9, R4.reuse, 0x2, RZ ;  /* 0x0000000204097824 */ /* 0x040fe400078e00ff */
[----:B------:R-:W-:Y:S01]  /*1010*/  IMAD R45, R4, 0x18, RZ ;  /* 0x00000018042d7824 */ /* 0x000fe200078e02ff */
[----:B------:R0:W3:Y:S01]  /*1020*/  @!P0 LDG.E.U8 R18, desc[UR24][R22.64] ;  /* 0x0000001816128981 */ /* 0x0000e2000c1e1100 */
[----:B------:R-:W-:-:S02]  /*1030*/  PRMT R76, RZ, 0x7610, R76 ;  /* 0x00007610ff4c7816 */ /* 0x000fc4000000004c */
[----:B------:R-:W-:Y:S01]  /*1040*/  PRMT R48, RZ, 0x7610, R48 ;  /* 0x00007610ff307816 */ /* 0x000fe20000000030 */
[C---:B------:R-:W-:Y:S01]  /*1050*/  IMAD R57, R4.reuse, 0xc, RZ ;  /* 0x0000000c04397824 */ /* 0x040fe200078e02ff */
[----:B------:R-:W-:Y:S01]  /*1060*/  SHF.R.S32.HI R11, RZ, 0x1f, R9 ;  /* 0x0000001fff0b7819 */ /* 0x000fe20000011409 */
[C---:B------:R-:W-:Y:S01]  /*1070*/  IMAD R63, R4.reuse, 0xe, RZ ;  /* 0x0000000e043f7824 */ /* 0x040fe200078e02ff */
[-C--:B------:R-:W-:Y:S01]  /*1080*/  IADD3 R24, P6, PT, R9, R6.reuse, RZ ;  /* 0x0000000609187210 */ /* 0x080fe20007fde0ff */
[----:B------:R-:W-:Y:S01]  /*1090*/  IMAD R69, R4, 0xf, RZ ;  /* 0x0000000f04457824 */ /* 0x000fe200078e02ff */
[----:B------:R-:W-:Y:S01]  /*10a0*/  ISETP.GE.U32.AND P0, PT, R10, 0x7fffffdb, PT ;  /* 0x7fffffdb0a00780c */ /* 0x000fe20003f06070 */
[----:B------:R-:W-:Y:S01]  /*10b0*/  VIADD R10, R95, 0xfffffff9 ;  /* 0xfffffff95f0a7836 */ /* 0x000fe20000000000 */
[----:B------:R-:W-:Y:S01]  /*10c0*/  SHF.R.S32.HI R15, RZ, 0x1f, R13 ;  /* 0x0000001fff0f7819 */ /* 0x000fe2000001140d */
[----:B------:R-:W-:Y:S01]  /*10d0*/  IMAD.X R25, R11, 0x1, R7, P6 ;  /* 0x000000010b197824 */ /* 0x000fe200030e0607 */
[----:B------:R-:W-:Y:S01]  /*10e0*/  IADD3 R34, P6, PT, R13, R6, RZ ;  /* 0x000000060d227210 */ /* 0x000fe20007fde0ff */
[----:B------:R-:W-:Y:S01]  /*10f0*/  IMAD R73, R4, 0x11, RZ ;  /* 0x0000001104497824 */ /* 0x000fe200078e02ff */
[----:B------:R-:W-:-:S02]  /*1100*/  SHF.R.S32.HI R19, RZ, 0x1f, R17 ;  /* 0x0000001fff137819 */ /* 0x000fc40000011411 */
[----:B------:R-:W-:Y:S01]  /*1110*/  PRMT R54, RZ, 0x7610, R54 ;  /* 0x00007610ff367816 */ /* 0x000fe20000000036 */
[----:B------:R4:W5:Y:S01]  /*1120*/  @!P4 LDG.E.U8 R20, desc[UR24][R24.64] ;  /* 0x000000181814c981 */ /* 0x000962000c1e1100 */
[--C-:B------:R-:W-:Y:S01]  /*1130*/  IMAD.X R35, R15, 0x1, R7.reuse, P6 ;  /* 0x000000010f237824 */ /* 0x100fe200030e0607 */
[----:B------:R-:W-:Y:S01]  /*1140*/  ISETP.GE.U32.AND P4, PT, R10, 0x7fffffda, PT ;  /* 0x7fffffda0a00780c */ /* 0x000fe20003f86070 */
[----:B------:R-:W-:Y:S01]  /*1150*/  VIADD R10, R95, 0xfffffff8 ;  /* 0xfffffff85f0a7836 */ /* 0x000fe20000000000 */
[----:B0-----:R-:W-:Y:S02]  /*1160*/  IADD3 R22, P6, PT, R17, R6, RZ ;  /* 0x0000000611167210 */ /* 0x001fe40007fde0ff */
[----:B------:R-:W-:Y:S01]  /*1170*/  PRMT R56, RZ, 0x7610, R56 ;  /* 0x00007610ff387816 */ /* 0x000fe20000000038 */
[----:B------:R0:W2:Y:S01]  /*1180*/  @!P5 LDG.E.U8 R26, desc[UR24][R34.64] ;  /* 0x00000018221ad981 */ /* 0x0000a2000c1e1100 */
[----:B------:R-:W-:Y:S01]  /*1190*/  ISETP.GE.U32.AND P5, PT, R10, 0x7fffffd9, PT ;  /* 0x7fffffd90a00780c */ /* 0x000fe20003fa6070 */
[----:B------:R-:W-:-:S02]  /*11a0*/  IMAD.X R23, R19, 0x1, R7, P6 ;  /* 0x0000000113177824 */ /* 0x000fc400030e0607 */
[C---:B------:R-:W-:Y:S02]  /*11b0*/  IMAD R81, R4.reuse, 0x13, RZ ;  /* 0x0000001304517824 */ /* 0x040fe400078e02ff */
[C---:B------:R-:W-:Y:S01]  /*11c0*/  IMAD R85, R4.reuse, 0x14, RZ ;  /* 0x0000001404557824 */ /* 0x040fe200078e02ff */
[----:B------:R-:W-:Y:S01]  /*11d0*/  PRMT R64, RZ, 0x7610, R64 ;  /* 0x00007610ff407816 */ /* 0x000fe20000000040 */
[----:B------:R-:W-:Y:S01]  /*11e0*/  VIADD R10, R95, 0xffffffed ;  /* 0xffffffed5f0a7836 */ /* 0x000fe20000000000 */
[----:B------:R-:W-:Y:S01]  /*11f0*/  ISETP.GE.U32.AND P6, PT, R21, 0x7fffffcd, PT ;  /* 0x7fffffcd1500780c */ /* 0x000fe20003fc6070 */
[----:B------:R0:W2:Y:S01]  /*1200*/  @!P3 LDG.E.U8 R28, desc[UR24][R22.64] ;  /* 0x00000018161cb981 */ /* 0x0000a2000c1e1100 */
[C---:B------:R-:W-:Y:S02]  /*1210*/  VIADD R21, R95.reuse, 0xffffffee ;  /* 0xffffffee5f157836 */ /* 0x040fe40000000000 */
[----:B------:R-:W-:Y:S01]  /*1220*/  IMAD R93, R4, 0x16, RZ ;  /* 0x00000016045d7824 */ /* 0x000fe200078e02ff */
[----:B------:R-:W-:Y:S01]  /*1230*/  ISETP.GE.U32.AND P3, PT, R10, 0x7fffffce, PT ;  /* 0x7fffffce0a00780c */ /* 0x000fe20003f66070 */
[----:B------:R-:W-:Y:S01]  /*1240*/  VIADD R10, R95, 0xffffffef ;  /* 0xffffffef5f0a7836 */ /* 0x000fe20000000000 */
[----:B----4-:R-:W-:Y:S01]  /*1250*/  SEL R25, RZ, 0x1, P6 ;  /* 0x00000001ff197807 */ /* 0x010fe20003000000 */
[----:B------:R-:W-:Y:S01]  /*1260*/  IMAD R115, R4, 0x17, RZ ;  /* 0x0000001704737824 */ /* 0x000fe200078e02ff */
[----:B------:R-:W-:Y:S01]  /*1270*/  ISETP.GE.U32.AND P6, PT, R21, 0x7fffffcf, PT ;  /* 0x7fffffcf1500780c */ /* 0x000fe20003fc6070 */
[----:B------:R-:W-:Y:S01]  /*1280*/  VIADD R21, R95, 0xffffffe8 ;  /* 0xffffffe85f157836 */ /* 0x000fe20000000000 */
[----:B0-----:R-:W-:-:S02]  /*1290*/  SEL R34, RZ, 0x1fffe, P3 ;  /* 0x0001fffeff227807 */ /* 0x001fc40001800000 */
[----:B------:R-:W-:Y:S01]  /*12a0*/  PRMT R68, RZ, 0x7610, R68 ;  /* 0x00007610ff447816 */ /* 0x000fe20000000044 */
[----:B------:R-:W-:Y:S01]  /*12b0*/  IMAD R117, R4, 0x19, RZ ;  /* 0x0000001904757824 */ /* 0x000fe200078e02ff */
[----:B------:R-:W-:Y:S01]  /*12c0*/  ISETP.GE.U32.AND P3, PT, R10, 0x7fffffd0, PT ;  /* 0x7fffffd00a00780c */ /* 0x000fe20003f66070 */
[----:B------:R-:W-:Y:S01]  /*12d0*/  VIADD R10, R95, 0xffffffe9 ;  /* 0xffffffe95f0a7836 */ /* 0x000fe20000000000 */
[----:B------:R-:W-:Y:S01]  /*12e0*/  SEL R24, RZ, 0x4, P6 ;  /* 0x00000004ff187807 */ /* 0x000fe20003000000 */
[C---:B------:R-:W-:Y:S01]  /*12f0*/  IMAD R123, R4.reuse, 0x1a, RZ ;  /* 0x0000001a047b7824 */ /* 0x040fe200078e02ff */
[----:B------:R-:W-:Y:S01]  /*1300*/  ISETP.GE.U32.AND P6, PT, R21, 0x7fffffc9, PT ;  /* 0x7fffffc91500780c */ /* 0x000fe20003fc6070 */
[C---:B------:R-:W-:Y:S01]  /*1310*/  VIADD R22, R95.reuse, 0xffffffea ;  /* 0xffffffea5f167836 */ /* 0x040fe20000000000 */
[----:B------:R-:W-:Y:S02]  /*1320*/  SEL R21, RZ, 0x7fff8, P3 ;  /* 0x0007fff8ff157807 */ /* 0x000fe40001800000 */
[----:B------:R-:W-:Y:S01]  /*1330*/  PRMT R72, RZ, 0x7610, R72 ;  /* 0x00007610ff487816 */ /* 0x000fe20000000048 */
[----:B------:R-:W-:Y:S01]  /*1340*/  IMAD R127, R4, 0x1b, RZ ;  /* 0x0000001b047f7824 */ /* 0x000fe200078e02ff */
[----:B------:R-:W-:Y:S01]  /*1350*/  ISETP.GE.U32.AND P3, PT, R10, 0x7fffffca, PT ;  /* 0x7fffffca0a00780c */ /* 0x000fe20003f66070 */
[C---:B------:R-:W-:Y:S01]  /*1360*/  VIADD R10, R95.reuse, 0xffffffeb ;  /* 0xffffffeb5f0a7836 */ /* 0x040fe20000000000 */
[----:B------:R-:W-:Y:S01]  /*1370*/  SEL R27, RZ, 0x1, P6 ;  /* 0x00000001ff1b7807 */ /* 0x000fe20003000000 */
[----:B------:R-:W-:Y:S01]  /*1380*/  VIADD R23, R95, 0xffffffe4 ;  /* 0xffffffe45f177836 */ /* 0x000fe20000000000 */
[----:B------:R-:W-:Y:S01]  /*1390*/  ISETP.GE.U32.AND P6, PT, R22, 0x7fffffcb, PT ;  /* 0x7fffffcb1600780c */ /* 0x000fe20003fc6070 */
[----:B------:R-:W-:Y:S01]  /*13a0*/  IMAD R129, R4, 0x1c, RZ ;  /* 0x0000001c04817824 */ /* 0x000fe200078e02ff */
[----:B------:R-:W-:-:S02]  /*13b0*/  SEL R36, RZ, 0x1fffe, P3 ;  /* 0x0001fffeff247807 */ /* 0x000fc40001800000 */
[----:B------:R-:W-:Y:S01]  /*13c0*/  PRMT R80, RZ, 0x7610, R80 ;  /* 0x00007610ff507816 */ /* 0x000fe20000000050 */
[----:B------:R-:W-:Y:S01]  /*13d0*/  IMAD R143, R4, 0x1d, RZ ;  /* 0x0000001d048f7824 */ /* 0x000fe200078e02ff */
[----:B------:R-:W-:Y:S01]  /*13e0*/  ISETP.GE.U32.AND P3, PT, R10, 0x7fffffcc, PT ;  /* 0x7fffffcc0a00780c */ /* 0x000fe20003f66070 */
[----:B------:R-:W-:Y:S01]  /*13f0*/  VIADD R10, R95, 0xffffffe5 ;  /* 0xffffffe55f0a7836 */ /* 0x000fe20000000000 */
[----:B------:R-:W-:Y:S01]  /*1400*/  SEL R22, RZ, 0x4, P6 ;  /* 0x00000004ff167807 */ /* 0x000fe20003000000 */
[----:B------:R-:W-:Y:S01]  /*1410*/  IMAD R153, R4, 0x1e, RZ ;  /* 0x0000001e04997824 */ /* 0x000fe200078e02ff */
[----:B------:R-:W-:Y:S01]  /*1420*/  ISETP.GE.U32.AND P6, PT, R23, 0x7fffffc5, PT ;  /* 0x7fffffc51700780c */ /* 0x000fe20003fc6070 */
[----:B-1----:R-:W0:Y:S01]  /*1430*/  LDCU UR4, c[0x0][0x3b0] ;  /* 0x00007600ff0477ac */ /* 0x002e220008000800 */
[----:B------:R-:W-:Y:S02]  /*1440*/  SEL R23, RZ, 0x7fff8, P3 ;  /* 0x0007fff8ff177807 */ /* 0x000fe40001800000 */
[----:B------:R-:W-:Y:S01]  /*1450*/  ISETP.GE.U32.AND P3, PT, R10, 0x7fffffc6, PT ;  /* 0x7fffffc60a00780c */ /* 0x000fe20003f66070 */
[----:B------:R-:W-:Y:S01]  /*1460*/  VIADD R10, R95, 0xffffffe1 ;  /* 0xffffffe15f0a7836 */ /* 0x000fe20000000000 */
[----:B------:R-:W-:-:S02]  /*1470*/  SEL R31, RZ, 0x1, P6 ;  /* 0x00000001ff1f7807 */ /* 0x000fc40003000000 */
[----:B------:R-:W-:Y:S02]  /*1480*/  ISETP.GE.U32.AND P6, PT, R29, 0x7fffffc7, PT ;  /* 0x7fffffc71d00780c */ /* 0x000fe40003fc6070 */
[----:B------:R-:W-:Y:S02]  /*1490*/  SEL R38, RZ, 0x1fffe, P3 ;  /* 0x0001fffeff267807 */ /* 0x000fe40001800000 */
[----:B------:R-:W-:Y:S01]  /*14a0*/  ISETP.GE.U32.AND P3, PT, R10, 0x7fffffc2, PT ;  /* 0x7fffffc20a00780c */ /* 0x000fe20003f66070 */
[C---:B------:R-:W-:Y:S01]  /*14b0*/  VIADD R10, R95.reuse, 0xffffffe0 ;  /* 0xffffffe05f0a7836 */ /* 0x040fe20000000000 */
[----:B------:R-:W-:Y:S01]  /*14c0*/  SEL R29, RZ, 0x4, P6 ;  /* 0x00000004ff1d7807 */ /* 0x000fe20003000000 */
[----:B------:R-:W-:Y:S01]  /*14d0*/  VIADD R35, R95, 0xffffffe3 ;  /* 0xffffffe35f237836 */ /* 0x000fe20000000000 */
[----:B------:R-:W-:Y:S02]  /*14e0*/  ISETP.GE.U32.AND P6, PT, R33, 0x7fffffc3, PT ;  /* 0x7fffffc32100780c */ /* 0x000fe40003fc6070 */
[----:B------:R-:W-:-:S02]  /*14f0*/  SEL R40, RZ, 0x1fffe, P3 ;  /* 0x0001fffeff287807 */ /* 0x000fc40001800000 */
[----:B------:R-:W-:Y:S02]  /*1500*/  ISETP.GE.U32.AND P3, PT, R10, 0x7fffffc1, PT ;  /* 0x7fffffc10a00780c */ /* 0x000fe40003f66070 */
[----:B------:R-:W-:Y:S02]  /*1510*/  SEL R33, RZ, 0x4, P6 ;  /* 0x00000004ff217807 */ /* 0x000fe40003000000 */
[----:B------:R-:W-:Y:S02]  /*1520*/  ISETP.GE.U32.AND P6, PT, R35, 0x7fffffc4, PT ;  /* 0x7fffffc42300780c */ /* 0x000fe40003fc6070 */
[----:B------:R-:W-:Y:S01]  /*1530*/  SEL R35, RZ, 0x1, P3 ;  /* 0x00000001ff237807 */ /* 0x000fe20001800000 */
[----:B------:R-:W-:Y:S02]  /*1540*/  IMAD.IADD R27, R27, 0x1, R36 ;  /* 0x000000011b1b7824 */ /* 0x000fe400078e0224 */
[----:B------:R-:W-:Y:S02]  /*1550*/  IMAD.IADD R25, R25, 0x1, R34 ;  /* 0x0000000119197824 */ /* 0x000fe400078e0222 */
[----:B------:R-:W-:Y:S01]  /*1560*/  IMAD.IADD R35, R35, 0x1, R40 ;  /* 0x0000000123237824 */ /* 0x000fe200078e0228 */
[----:B------:R-:W-:Y:S01]  /*1570*/  LOP3.LUT R27, R27, 0x3, RZ, 0xc0, !PT ;  /* 0x000000031b1b7812 */ /* 0x000fe200078ec0ff */
[----:B------:R-:W-:Y:S01]  /*1580*/  IMAD.IADD R31, R31, 0x1, R38 ;  /* 0x000000011f1f7824 */ /* 0x000fe200078e0226 */
[----:B------:R-:W-:-:S02]  /*1590*/  SEL R34, RZ, 0x7fff8, P6 ;  /* 0x0007fff8ff227807 */ /* 0x000fc40003000000 */
[----:B------:R-:W-:Y:S02]  /*15a0*/  ISETP.GE.U32.AND P6, PT, R37, 0x7fffffc8, PT ;  /* 0x7fffffc82500780c */ /* 0x000fe40003fc6070 */
[----:B------:R-:W-:Y:S02]  /*15b0*/  LOP3.LUT R35, R35, 0x3, RZ, 0xc0, !PT ;  /* 0x0000000323237812 */ /* 0x000fe400078ec0ff */
[----:B------:R-:W-:Y:S02]  /*15c0*/  LOP3.LUT R25, R25, 0x3, RZ, 0xc0, !PT ;  /* 0x0000000319197812 */ /* 0x000fe400078ec0ff */
[----:B------:R-:W-:Y:S02]  /*15d0*/  IADD3 R22, PT, PT, R27, R23, R22 ;  /* 0x000000171b167210 */ /* 0x000fe40007ffe016 */
[----:B------:R-:W-:Y:S02]  /*15e0*/  IADD3 R33, PT, PT, R35, R34, R33 ;  /* 0x0000002223217210 */ /* 0x000fe40007ffe021 */
[----:B------:R-:W-:-:S02]  /*15f0*/  SEL R36, RZ, 0x7fff8, P6 ;  /* 0x0007fff8ff247807 */ /* 0x000fc40003000000 */
[----:B------:R-:W-:Y:S01]  /*1600*/  LOP3.LUT R31, R31, 0x3, RZ, 0xc0, !PT ;  /* 0x000000031f1f7812 */ /* 0x000fe200078ec0ff */
[----:B------:R-:W-:Y:S01]  /*1610*/  IMAD.SHL.U32 R27, R22, 0x100, RZ ;  /* 0x00000100161b7824 */ /* 0x000fe200078e00ff */
[----:B------:R-:W-:Y:S01]  /*1620*/  IADD3 R24, PT, PT, R25, R21, R24 ;  /* 0x0000001519187210 */ /* 0x000fe20007ffe018 */
[C---:B------:R-:W-:Y:S01]  /*1630*/  IMAD R21, R4.reuse, 0x5, RZ ;  /* 0x0000000504157824 */ /* 0x040fe200078e02ff */
[----:B------:R-:W-:Y:S02]  /*1640*/  IADD3 R29, PT, PT, R31, R36, R29 ;  /* 0x000000241f1d7210 */ /* 0x000fe40007ffe01d */
[----:B------:R-:W-:Y:S01]  /*1650*/  LOP3.LUT R22, R33, 0xf, RZ, 0xc0, !PT ;  /* 0x0000000f21167812 */ /* 0x000fe200078ec0ff */
[C---:B------:R-:W-:Y:S01]  /*1660*/  IMAD R25, R4.reuse, 0x6, RZ ;  /* 0x0000000604197824 */ /* 0x040fe200078e02ff */
[----:B------:R-:W-:Y:S02]  /*1670*/  SHF.R.S32.HI R23, RZ, 0x1f, R21 ;  /* 0x0000001fff177819 */ /* 0x000fe40000011415 */
[----:B------:R-:W-:Y:S01]  /*1680*/  IADD3 R34, P6, PT, R21, R6, RZ ;  /* 0x0000000615227210 */ /* 0x000fe20007fde0ff */
[----:B------:R-:W-:Y:S01]  /*1690*/  IMAD R31, R29, 0x10, R22 ;  /* 0x000000101d1f7824 */ /* 0x000fe200078e0216 */
[----:B------:R-:W-:Y:S01]  /*16a0*/  LOP3.LUT R27, R27, 0xf00, RZ, 0xe2, !PT ;  /* 0x00000f001b1b7812 */ /* 0x000fe200078ee2ff */
[----:B------:R-:W-:-:S02]  /*16b0*/  IMAD R29, R4, 0x7, RZ ;  /* 0x00000007041d7824 */ /* 0x000fc400078e02ff */
[----:B------:R-:W-:Y:S01]  /*16c0*/  IMAD.X R35, R23, 0x1, R7, P6 ;  /* 0x0000000117237824 */ /* 0x000fe200030e0607 */
[-C--:B------:R-:W-:Y:S01]  /*16d0*/  IADD3 R36, P6, PT, R25, R6.reuse, RZ ;  /* 0x0000000619247210 */ /* 0x080fe20007fde0ff */
[----:B------:R-:W-:Y:S01]  /*16e0*/  IMAD R24, R24, 0x1000, R27 ;  /* 0x0000100018187824 */ /* 0x000fe200078e021b */
[----:B------:R-:W-:Y:S02]  /*16f0*/  SHF.R.S32.HI R27, RZ, 0x1f, R25 ;  /* 0x0000001fff1b7819 */ /* 0x000fe40000011419 */
[----:B------:R-:W-:Y:S02]  /*1700*/  LOP3.LUT R31, R31, 0xff, RZ, 0xc0, !PT ;  /* 0x000000ff1f1f7812 */ /* 0x000fe400078ec0ff */
[----:B------:R-:W-:Y:S01]  /*1710*/  PRMT R38, RZ, 0x7610, R38 ;  /* 0x00007610ff267816 */ /* 0x000fe20000000026 */
[----:B------:R-:W-:Y:S01]  /*1720*/  IMAD.X R37, R27, 0x1, R7, P6 ;  /* 0x000000011b257824 */ /* 0x000fe200030e0607 */
[----:B------:R-:W-:Y:S01]  /*1730*/  PRMT R40, RZ, 0x7610, R40 ;  /* 0x00007610ff287816 */ /* 0x000fe20000000028 */
[----:B------:R-:W-:Y:S01]  /*1740*/  IMAD.IADD R24, R24, 0x1, R31 ;  /* 0x0000000118187824 */ /* 0x000fe200078e021f */
[----:B------:R-:W-:Y:S01]  /*1750*/  SHF.R.S32.HI R31, RZ, 0x1f, R29 ;  /* 0x0000001fff1f7819 */ /* 0x000fe2000001141d */
[----:B------:R-:W-:Y:S01]  /*1760*/  IMAD.SHL.U32 R33, R4, 0x8, RZ ;  /* 0x0000000804217824 */ /* 0x000fe200078e00ff */
[-C--:B------:R-:W-:Y:S01]  /*1770*/  IADD3 R42, P6, PT, R29, R6.reuse, RZ ;  /* 0x000000061d2a7210 */ /* 0x080fe20007fde0ff */
[----:B------:R-:W-:Y:S01]  /*1780*/  VIADD R22, R95, 0xfffffff7 ;  /* 0xfffffff75f167836 */ /* 0x000fe20000000000 */
[----:B------:R1:W4:Y:S03]  /*1790*/  @!P0 LDG.E.U8 R38, desc[UR24][R34.64] ;  /* 0x0000001822268981 */ /* 0x000326000c1e1100 */
[----:B------:R-:W-:Y:S01]  /*17a0*/  IMAD.X R43, R31, 0x1, R7, P6 ;  /* 0x000000011f2b7824 */ /* 0x000fe200030e0607 */
[----:B------:R0:W2:Y:S01]  /*17b0*/  @!P4 LDG.E.U8 R40, desc[UR24][R36.64] ;  /* 0x000000182428c981 */ /* 0x0000a2000c1e1100 */
[----:B------:R-:W-:-:S02]  /*17c0*/  IADD3 R46, P6, PT, R33, R6, RZ ;  /* 0x00000006212e7210 */ /* 0x000fc40007fde0ff */
[----:B------:R-:W-:Y:S01]  /*17d0*/  ISETP.GE.U32.AND P0, PT, R22, 0x7fffffd8, PT ;  /* 0x7fffffd81600780c */ /* 0x000fe20003f06070 */
[----:B------:R-:W-:Y:S01]  /*17e0*/  VIADD R22, R95, 0xfffffff6 ;  /* 0xfffffff65f167836 */ /* 0x000fe20000000000 */
[----:B------:R-:W-:Y:S01]  /*17f0*/  LOP3.LUT R24, R24, 0xffff, RZ, 0xc0, !PT ;  /* 0x0000ffff18187812 */ /* 0x000fe200078ec0ff */
[----:B------:R0:W3:Y:S01]  /*1800*/  @!P5 LDG.E.U8 R44, desc[UR24][R42.64] ;  /* 0x000000182a2cd981 */ /* 0x0000e2000c1e1100 */
[----:B-1----:R-:W-:Y:S01]  /*1810*/  SHF.R.S32.HI R35, RZ, 0x1f, R33 ;  /* 0x0000001fff237819 */ /* 0x002fe20000011421 */
[----:B0-----:R-:W-:-:S04]  /*1820*/  IMAD.SHL.U32 R37, R4, 0x10, RZ ;  /* 0x0000001004257824 */ /* 0x001fc800078e00ff */
[----:B------:R-:W-:Y:S01]  /*1830*/  IMAD.X R47, R35, 0x1, R7, P6 ;  /* 0x00000001232f7824 */ /* 0x000fe200030e0607 */
[----:B------:R-:W-:Y:S02]  /*1840*/  ISETP.GE.U32.AND P4, PT, R22, 0x7fffffd7, PT ;  /* 0x7fffffd71600780c */ /* 0x000fe40003f86070 */
[----:B------:R-:W-:Y:S02]  /*1850*/  SHF.R.S32.HI R41, RZ, 0x1f, R37 ;  /* 0x0000001fff297819 */ /* 0x000fe40000011425 */
[----:B------:R-:W-:Y:S02]  /*1860*/  IADD3 R52, P6, PT, R37, R6, RZ ;  /* 0x0000000625347210 */ /* 0x000fe40007fde0ff */
[----:B------:R-:W-:Y:S02]  /*1870*/  SHF.R.U32.HI R22, RZ, 0xf, R24 ;  /* 0x0000000fff167819 */ /* 0x000fe40000011618 */
[----:B------:R-:W-:Y:S01]  /*1880*/  SHF.R.S32.HI R43, RZ, 0x1f, R39 ;  /* 0x0000001fff2b7819 */ /* 0x000fe20000011427 */
[----:B------:R-:W-:Y:S01]  /*1890*/  IMAD.X R53, R41, 0x1, R7, P6 ;  /* 0x0000000129357824 */ /* 0x000fe200030e0607 */
[----:B------:R-:W-:-:S02]  /*18a0*/  LOP3.LUT P5, RZ, R22, 0x1, RZ, 0xc0, !PT ;  /* 0x0000000116ff7812 */ /* 0x000fc400078ac0ff */
[----:B------:R-:W-:Y:S02]  /*18b0*/  IADD3 R50, P6, PT, R39, R6, RZ ;  /* 0x0000000627327210 */ /* 0x000fe40007fde0ff */
[----:B------:R-:W-:Y:S01]  /*18c0*/  PRMT R36, RZ, 0x7610, R36 ;  /* 0x00007610ff247816 */ /* 0x000fe20000000024 */
[----:B------:R-:W-:Y:S01]  /*18d0*/  VIADD R22, R95, 0xfffffff5 ;  /* 0xfffffff55f167836 */ /* 0x000fe20000000000 */
[----:B------:R-:W-:Y:S01]  /*18e0*/  PRMT R42, RZ, 0x7610, R42 ;  /* 0x00007610ff2a7816 */ /* 0x000fe2000000002a */
[----:B------:R-:W-:-:S03]  /*18f0*/  IMAD.X R51, R43, 0x1, R7, P6 ;  /* 0x000000012b337824 */ /* 0x000fc600030e0607 */
[----:B------:R0:W3:Y:S01]  /*1900*/  @!P0 LDG.E.U8 R36, desc[UR24][R46.64] ;  /* 0x000000182e248981 */ /* 0x0000e2000c1e1100 */
[----:B------:R-:W-:Y:S02]  /*1910*/  ISETP.GE.U32.AND P0, PT, R22, 0x7fffffd6, PT ;  /* 0x7fffffd61600780c */ /* 0x000fe40003f06070 */
[----:B------:R-:W-:Y:S01]  /*1920*/  SHF.R.U32.HI R22, RZ, 0x7, R24 ;  /* 0x00000007ff167819 */ /* 0x000fe20000011618 */
[----:B------:R1:W4:Y:S01]  /*1930*/  @!P4 LDG.E.U8 R42, desc[UR24][R50.64] ;  /* 0x00000018322ac981 */ /* 0x000322000c1e1100 */
[----:B------:R-:W-:Y:S02]  /*1940*/  SHF.R.S32.HI R49, RZ, 0x1f, R45 ;  /* 0x0000001fff317819 */ /* 0x000fe4000001142d */
[----:B------:R-:W-:Y:S01]  /*1950*/  IADD3 R58, P4, PT, R45, R6, RZ ;  /* 0x000000062d3a7210 */ /* 0x000fe20007f9e0ff */
[----:B------:R1:W4:Y:S01]  /*1960*/  @P5 LDG.E.U8 R62, desc[UR24][R52.64] ;  /* 0x00000018343e5981 */ /* 0x000322000c1e1100 */
[----:B0-----:R-:W-:Y:S01]  /*1970*/  IMAD R47, R4, 0xa, RZ ;  /* 0x0000000a042f7824 */ /* 0x001fe200078e02ff */
[----:B------:R-:W-:Y:S01]  /*1980*/  LOP3.LUT P5, RZ, R22, 0x1, RZ, 0xc0, !PT ;  /* 0x0000000116ff7812 */ /* 0x000fe200078ac0ff */
[----:B------:R-:W-:-:S02]  /*1990*/  VIADD R22, R95, 0xfffffff4 ;  /* 0xfffffff45f167836 */ /* 0x000fc40000000000 */
[----:B------:R-:W-:Y:S01]  /*19a0*/  IMAD.X R59, R49, 0x1, R7, P4 ;  /* 0x00000001313b7824 */ /* 0x000fe200020e0607 */
[-C--:B------:R-:W-:Y:S01]  /*19b0*/  IADD3 R60, P4, PT, R47, R6.reuse, RZ ;  /* 0x000000062f3c7210 */ /* 0x080fe20007f9e0ff */
[----:B-1----:R-:W-:Y:S01]  /*19c0*/  IMAD R51, R4, 0xb, RZ ;  /* 0x0000000b04337824 */ /* 0x002fe200078e02ff */
[----:B------:R-:W-:Y:S02]  /*19d0*/  SHF.R.S32.HI R53, RZ, 0x1f, R47 ;  /* 0x0000001fff357819 */ /* 0x000fe4000001142f */
[----:B------:R-:W-:Y:S02]  /*19e0*/  ISETP.GE.U32.AND P6, PT, R22, 0x7fffffd5, PT ;  /* 0x7fffffd51600780c */ /* 0x000fe40003fc6070 */
[----:B------:R-:W-:Y:S01]  /*19f0*/  SHF.R.S32.HI R55, RZ, 0x1f, R51 ;  /* 0x0000001fff377819 */ /* 0x000fe20000011433 */
[----:B------:R-:W-:Y:S01]  /*1a00*/  IMAD.X R61, R53, 0x1, R7, P4 ;  /* 0x00000001353d7824 */ /* 0x000fe200020e0607 */
[----:B------:R-:W-:Y:S01]  /*1a10*/  IADD3 R66, P4, PT, R51, R6, RZ ;  /* 0x0000000633427210 */ /* 0x000fe20007f9e0ff */
[----:B------:R0:W5:Y:S01]  /*1a20*/  @P5 LDG.E.U8 R76, desc[UR24][R58.64] ;  /* 0x000000183a4c5981 */ /* 0x000162000c1e1100 */
[----:B------:R-:W-:-:S03]  /*1a30*/  PRMT R46, RZ, 0x7610, R46 ;  /* 0x00007610ff2e7816 */ /* 0x000fc6000000002e */
[----:B------:R-:W-:Y:S02]  /*1a40*/  IMAD.X R67, R55, 0x1, R7, P4 ;  /* 0x0000000137437824 */ /* 0x000fe400020e0607 */
[----:B------:R-:W-:Y:S01]  /*1a50*/  VIADD R22, R95, 0xfffffff3 ;  /* 0xfffffff35f167836 */ /* 0x000fe20000000000 */
[----:B------:R1:W5:Y:S01]  /*1a60*/  @!P0 LDG.E.U8 R46, desc[UR24][R60.64] ;  /* 0x000000183c2e8981 */ /* 0x000362000c1e1100 */
[----:B0-----:R-:W-:-:S03]  /*1a70*/  SHF.R.S32.HI R59, RZ, 0x1f, R57 ;  /* 0x0000001fff3b7819 */ /* 0x001fc60000011439 */
[----:B------:R0:W5:Y:S01]  /*1a80*/  @!P6 LDG.E.U8 R48, desc[UR24][R66.64] ;  /* 0x000000184230e981 */ /* 0x000162000c1e1100 */
[-C--:B------:R-:W-:Y:S02]  /*1a90*/  IADD3 R70, P6, PT, R57, R6.reuse, RZ ;  /* 0x0000000639467210 */ /* 0x080fe40007fde0ff */
[----:B------:R-:W-:Y:S01]  /*1aa0*/  ISETP.GE.U32.AND P5, PT, R22, 0x7fffffd4, PT ;  /* 0x7fffffd41600780c */ /* 0x000fe20003fa6070 */
[----:B-1----:R-:W-:Y:S02]  /*1ab0*/  IMAD R61, R4, 0xd, RZ ;  /* 0x0000000d043d7824 */ /* 0x002fe400078e02ff */
[----:B------:R-:W-:Y:S02]  /*1ac0*/  VIADD R22, R95, 0xfffffff2 ;  /* 0xfffffff25f167836 */ /* 0x000fe40000000000 */
[----:B------:R-:W-:Y:S01]  /*1ad0*/  IMAD.X R71, R59, 0x1, R7, P6 ;  /* 0x000000013b477824 */ /* 0x000fe200030e0607 */
[----:B------:R-:W-:Y:S02]  /*1ae0*/  SHF.R.S32.HI R65, RZ, 0x1f, R61 ;  /* 0x0000001fff417819 */ /* 0x000fe4000001143d */
[----:B------:R-:W-:-:S02]  /*1af0*/  IADD3 R74, P6, PT, R61, R6, RZ ;  /* 0x000000063d4a7210 */ /* 0x000fc40007fde0ff */
[----:B------:R-:W-:Y:S01]  /*1b00*/  ISETP.GE.U32.AND P4, PT, R22, 0x7fffffd3, PT ;  /* 0x7fffffd31600780c */ /* 0x000fe20003f86070 */
[----:B------:R-:W-:Y:S01]  /*1b10*/  VIADD R22, R95, 0xfffffff1 ;  /* 0xfffffff15f167836 */ /* 0x000fe20000000000 */
[----:B------:R-:W-:Y:S01]  /*1b20*/  PRMT R50, RZ, 0x7610, R50 ;  /* 0x00007610ff327816 */ /* 0x000fe20000000032 */
[----:B------:R-:W-:Y:S01]  /*1b30*/  IMAD.X R75, R65, 0x1, R7, P6 ;  /* 0x00000001414b7824 */ /* 0x000fe200030e0607 */
[----:B0-----:R-:W-:Y:S02]  /*1b40*/  SHF.R.S32.HI R67, RZ, 0x1f, R63 ;  /* 0x0000001fff437819 */ /* 0x001fe4000001143f */
[----:B------:R-:W-:Y:S02]  /*1b50*/  IADD3 R78, P6, PT, R63, R6, RZ ;  /* 0x000000063f4e7210 */ /* 0x000fe40007fde0ff */
[----:B------:R-:W-:Y:S01]  /*1b60*/  ISETP.GE.U32.AND P0, PT, R22, 0x7fffffd2, PT ;  /* 0x7fffffd21600780c */ /* 0x000fe20003f06070 */
[----:B------:R-:W-:Y:S01]  /*1b70*/  VIADD R22, R95, 0xfffffff0 ;  /* 0xfffffff05f167836 */ /* 0x000fe20000000000 */
[----:B------:R0:W5:Y:S01]  /*1b80*/  @!P5 LDG.E.U8 R50, desc[UR24][R70.64] ;  /* 0x000000184632d981 */ /* 0x000162000c1e1100 */
[----:B------:R-:W-:Y:S01]  /*1b90*/  IMAD.X R79, R67, 0x1, R7, P6 ;  /* 0x00000001434f7824 */ /* 0x000fe200030e0607 */
[----:B------:R-:W-:-:S02]  /*1ba0*/  PRMT R52, RZ, 0x7610, R52 ;  /* 0x00007610ff347816 */ /* 0x000fc40000000034 */
[-C--:B------:R-:W-:Y:S02]  /*1bb0*/  IADD3 R82, P6, PT, R69, R6.reuse, RZ ;  /* 0x0000000645527210 */ /* 0x080fe40007fde0ff */
[----:B------:R-:W-:Y:S02]  /*1bc0*/  ISETP.GE.U32.AND P5, PT, R22, 0x7fffffd1, PT ;  /* 0x7fffffd11600780c */ /* 0x000fe40003fa6070 */
[----:B------:R1:W5:Y:S01]  /*1bd0*/  @!P4 LDG.E.U8 R52, desc[UR24][R74.64] ;  /* 0x000000184a34c981 */ /* 0x000362000c1e1100 */
[----:B0-----:R-:W-:Y:S02]  /*1be0*/  SHF.R.S32.HI R71, RZ, 0x1f, R69 ;  /* 0x0000001fff477819 */ /* 0x001fe40000011445 */
[----:B------:R-:W-:Y:S01]  /*1bf0*/  SHF.R.S32.HI R77, RZ, 0x1f, R73 ;  /* 0x0000001fff4d7819 */ /* 0x000fe20000011449 */
[----:B------:R0:W5:Y:S02]  /*1c00*/  @!P0 LDG.E.U8 R54, desc[UR24][R78.64] ;  /* 0x000000184e368981 */ /* 0x000164000c1e1100 */
[----:B------:R-:W-:Y:S01]  /*1c10*/  IMAD.X R83, R71, 0x1, R7, P6 ;  /* 0x0000000147537824 */ /* 0x000fe200030e0607 */
[----:B------:R-:W-:-:S02]  /*1c20*/  IADD3 R86, P6, PT, R73, R6, RZ ;  /* 0x0000000649567210 */ /* 0x000fc40007fde0ff */
[--C-:B------:R-:W-:Y:S01]  /*1c30*/  SHF.R.U32.HI R22, RZ, 0xe, R24.reuse ;  /* 0x0000000eff167819 */ /* 0x100fe20000011618 */
[----:B-1----:R-:W-:Y:S01]  /*1c40*/  IMAD R75, R4, 0x12, RZ ;  /* 0x00000012044b7824 */ /* 0x002fe200078e02ff */
[----:B------:R1:W5:Y:S01]  /*1c50*/  @!P5 LDG.E.U8 R56, desc[UR24][R82.64] ;  /* 0x000000185238d981 */ /* 0x000362000c1e1100 */
[----:B------:R-:W-:Y:S01]  /*1c60*/  IMAD.X R87, R77, 0x1, R7, P6 ;  /* 0x000000014d577824 */ /* 0x000fe200030e0607 */
[----:B------:R-:W-:Y:S02]  /*1c70*/  LOP3.LUT P4, RZ, R22, 0x1, RZ, 0xc0, !PT ;  /* 0x0000000116ff7812 */ /* 0x000fe4000788c0ff */
[----:B------:R-:W-:Y:S02]  /*1c80*/  SHF.R.U32.HI R22, RZ, 0xd, R24 ;  /* 0x0000000dff167819 */ /* 0x000fe40000011618 */
[----:B0-----:R-:W-:Y:S02]  /*1c90*/  SHF.R.S32.HI R79, RZ, 0x1f, R75 ;  /* 0x0000001fff4f7819 */ /* 0x001fe4000001144b */
[----:B------:R-:W-:-:S02]  /*1ca0*/  IADD3 R90, P6, PT, R75, R6, RZ ;  /* 0x000000064b5a7210 */ /* 0x000fc40007fde0ff */
[----:B------:R-:W-:Y:S02]  /*1cb0*/  LOP3.LUT P0, RZ, R22, 0x1, RZ, 0xc0, !PT ;  /* 0x0000000116ff7812 */ /* 0x000fe4000780c0ff */
[----:B------:R-:W-:Y:S01]  /*1cc0*/  SHF.R.U32.HI R22, RZ, 0xc, R24 ;  /* 0x0000000cff167819 */ /* 0x000fe20000011618 */
[----:B------:R-:W-:Y:S01]  /*1cd0*/  IMAD.X R91, R79, 0x1, R7, P6 ;  /* 0x000000014f5b7824 */ /* 0x000fe200030e0607 */
[----:B------:R-:W-:Y:S02]  /*1ce0*/  PRMT R58, RZ, 0x7610, R58 ;  /* 0x00007610ff3a7816 */ /* 0x000fe4000000003a */
[----:B-1----:R-:W-:Y:S02]  /*1cf0*/  SHF.R.S32.HI R83, RZ, 0x1f, R81 ;  /* 0x0000001fff537819 */ /* 0x002fe40000011451 */
[----:B------:R-:W-:Y:S02]  /*1d00*/  IADD3 R96, P6, PT, R81, R6, RZ ;  /* 0x0000000651607210 */ /* 0x000fe40007fde0ff */
[----:B------:R-:W-:Y:S01]  /*1d10*/  LOP3.LUT P5, RZ, R22, 0x1, RZ, 0xc0, !PT ;  /* 0x0000000116ff7812 */ /* 0x000fe200078ac0ff */
[----:B------:R0:W5:Y:S01]  /*1d20*/  @P4 LDG.E.U8 R58, desc[UR24][R86.64] ;  /* 0x00000018563a4981 */ /* 0x000162000c1e1100 */
[----:B------:R-:W-:Y:S01]  /*1d30*/  PRMT R60, RZ, 0x7610, R60 ;  /* 0x00007610ff3c7816 */ /* 0x000fe2000000003c */
[----:B------:R-:W-:Y:S01]  /*1d40*/  IMAD.X R97, R83, 0x1, R7, P6 ;  /* 0x0000000153617824 */ /* 0x000fe200030e0607 */
[----:B------:R-:W-:-:S02]  /*1d50*/  SHF.R.U32.HI R22, RZ, 0xb, R24 ;  /* 0x0000000bff167819 */ /* 0x000fc40000011618 */
[----:B------:R-:W-:Y:S02]  /*1d60*/  SHF.R.S32.HI R89, RZ, 0x1f, R85 ;  /* 0x0000001fff597819 */ /* 0x000fe40000011455 */
[-C--:B------:R-:W-:Y:S01]  /*1d70*/  IADD3 R98, P6, PT, R85, R6.reuse, RZ ;  /* 0x0000000655627210 */ /* 0x080fe20007fde0ff */
[----:B------:R1:W5:Y:S01]  /*1d80*/  @P0 LDG.E.U8 R60, desc[UR24][R90.64] ;  /* 0x000000185a3c0981 */ /* 0x000362000c1e1100 */
[----:B0-----:R-:W-:Y:S01]  /*1d90*/  IMAD R87, R4, 0x15, RZ ;  /* 0x0000001504577824 */ /* 0x001fe200078e02ff */
[----:B------:R-:W-:Y:S02]  /*1da0*/  LOP3.LUT P4, RZ, R22, 0x1, RZ, 0xc0, !PT ;  /* 0x0000000116ff7812 */ /* 0x000fe4000788c0ff */
[----:B------:R-:W-:Y:S01]  /*1db0*/  IMAD.X R99, R89, 0x1, R7, P6 ;  /* 0x0000000159637824 */ /* 0x000fe200030e0607 */
[----:B------:R-:W-:Y:S01]  /*1dc0*/  SHF.R.U32.HI R22, RZ, 0xa, R24 ;  /* 0x0000000aff167819 */ /* 0x000fe20000011618 */
[----:B------:R0:W5:Y:S01]  /*1dd0*/  @P5 LDG.E.U8 R64, desc[UR24][R96.64] ;  /* 0x0000001860405981 */ /* 0x000162000c1e1100 */
[----:B------:R-:W-:-:S02]  /*1de0*/  IADD3 R100, P6, PT, R87, R6, RZ ;  /* 0x0000000657647210 */ /* 0x000fc40007fde0ff */
[----:B-1----:R-:W-:Y:S02]  /*1df0*/  SHF.R.S32.HI R91, RZ, 0x1f, R87 ;  /* 0x0000001fff5b7819 */ /* 0x002fe40000011457 */
[----:B------:R-:W-:Y:S02]  /*1e00*/  LOP3.LUT P0, RZ, R22, 0x1, RZ, 0xc0, !PT ;  /* 0x0000000116ff7812 */ /* 0x000fe4000780c0ff */
[----:B------:R-:W-:Y:S01]  /*1e10*/  SHF.R.U32.HI R22, RZ, 0x9, R24 ;  /* 0x00000009ff167819 */ /* 0x000fe20000011618 */
[----:B------:R-:W-:Y:S01]  /*1e20*/  IMAD.X R101, R91, 0x1, R7, P6 ;  /* 0x000000015b657824 */ /* 0x000fe200030e0607 */
[----:B------:R-:W-:Y:S02]  /*1e30*/  PRMT R66, RZ, 0x7610, R66 ;  /* 0x00007610ff427816 */ /* 0x000fe40000000042 */
[----:B------:R-:W-:Y:S02]  /*1e40*/  SHF.R.S32.HI R113, RZ, 0x1f, R93 ;  /* 0x0000001fff717819 */ /* 0x000fe4000001145d */
[----:B0-----:R-:W-:-:S02]  /*1e50*/  IADD3 R96, P6, PT, R93, R6, RZ ;  /* 0x000000065d607210 */ /* 0x001fc40007fde0ff */
[----:B------:R-:W-:Y:S01]  /*1e60*/  LOP3.LUT P5, RZ, R22, 0x1, RZ, 0xc0, !PT ;  /* 0x0000000116ff7812 */ /* 0x000fe200078ac0ff */
[----:B------:R0:W5:Y:S01]  /*1e70*/  @P4 LDG.E.U8 R66, desc[UR24][R98.64] ;  /* 0x0000001862424981 */ /* 0x000162000c1e1100 */
[--C-:B------:R-:W-:Y:S01]  /*1e80*/  SHF.R.U32.HI R22, RZ, 0x8, R24.reuse ;  /* 0x00000008ff167819 */ /* 0x100fe20000011618 */
[----:B------:R-:W-:Y:S01]  /*1e90*/  IMAD.X R97, R113, 0x1, R7, P6 ;  /* 0x0000000171617824 */ /* 0x000fe200030e0607 */
[----:B------:R-:W-:Y:S01]  /*1ea0*/  SHF.R.S32.HI R119, RZ, 0x1f, R115 ;  /* 0x0000001fff777819 */ /* 0x000fe20000011473 */
[----:B------:R1:W5:Y:S01]  /*1eb0*/  @P0 LDG.E.U8 R68, desc[UR24][R100.64] ;  /* 0x0000001864440981 */ /* 0x000362000c1e1100 */
[----:B------:R-:W-:Y:S02]  /*1ec0*/  LOP3.LUT P4, RZ, R22, 0x1, RZ, 0xc0, !PT ;  /* 0x0000000116ff7812 */ /* 0x000fe4000788c0ff */
[----:B------:R-:W-:Y:S02]  /*1ed0*/  SHF.R.U32.HI R22, RZ, 0x6, R24 ;  /* 0x00000006ff167819 */ /* 0x000fe40000011618 */
[----:B0-----:R-:W-:-:S02]  /*1ee0*/  IADD3 R98, P6, PT, R115, R6, RZ ;  /* 0x0000000673627210 */ /* 0x001fc40007fde0ff */
[----:B------:R-:W-:Y:S02]  /*1ef0*/  PRMT R70, RZ, 0x7610, R70 ;  /* 0x00007610ff467816 */ /* 0x000fe40000000046 */
[----:B------:R-:W-:Y:S01]  /*1f00*/  LOP3.LUT P0, RZ, R22, 0x1, RZ, 0xc0, !PT ;  /* 0x0000000116ff7812 */ /* 0x000fe2000780c0ff */
[----:B------:R-:W-:Y:S01]  /*1f10*/  IMAD.X R99, R119, 0x1, R7, P6 ;  /* 0x0000000177637824 */ /* 0x000fe200030e0607 */
[----:B------:R-:W-:Y:S02]  /*1f20*/  SHF.R.S32.HI R121, RZ, 0x1f, R117 ;  /* 0x0000001fff797819 */ /* 0x000fe40000011475 */
[----:B-1----:R-:W-:Y:S01]  /*1f30*/  IADD3 R100, P6, PT, R117, R6, RZ ;  /* 0x0000000675647210 */ /* 0x002fe20007fde0ff */
[----:B------:R0:W5:Y:S01]  /*1f40*/  @P5 LDG.E.U8 R70, desc[UR24][R96.64] ;  /* 0x0000001860465981 */ /* 0x000162000c1e1100 */
[--C-:B------:R-:W-:Y:S02]  /*1f50*/  SHF.R.U32.HI R22, RZ, 0x5, R24.reuse ;  /* 0x00000005ff167819 */ /* 0x100fe40000011618 */
[----:B------:R-:W-:Y:S01]  /*1f60*/  SHF.R.S32.HI R125, RZ, 0x1f, R123 ;  /* 0x0000001fff7d7819 */ /* 0x000fe2000001147b */
[----:B------:R-:W-:Y:S01]  /*1f70*/  IMAD.X R101, R121, 0x1, R7, P6 ;  /* 0x0000000179657824 */ /* 0x000fe200030e0607 */
[----:B------:R-:W-:Y:S01]  /*1f80*/  LOP3.LUT P5, RZ, R22, 0x1, RZ, 0xc0, !PT ;  /* 0x0000000116ff7812 */ /* 0x000fe200078ac0ff */
[----:B------:R1:W5:Y:S01]  /*1f90*/  @P4 LDG.E.U8 R72, desc[UR24][R98.64] ;  /* 0x0000001862484981 */ /* 0x000362000c1e1100 */
[----:B------:R-:W-:-:S02]  /*1fa0*/  SHF.R.U32.HI R22, RZ, 0x4, R24 ;  /* 0x00000004ff167819 */ /* 0x000fc40000011618 */
[-C--:B0-----:R-:W-:Y:S02]  /*1fb0*/  IADD3 R96, P6, PT, R123, R6.reuse, RZ ;  /* 0x000000067b607210 */ /* 0x081fe40007fde0ff */
[----:B------:R-:W-:Y:S02]  /*1fc0*/  PRMT R74, RZ, 0x7610, R74 ;  /* 0x00007610ff4a7816 */ /* 0x000fe4000000004a */
[----:B------:R-:W-:Y:S01]  /*1fd0*/  LOP3.LUT P4, RZ, R22, 0x1, RZ, 0xc0, !PT ;  /* 0x0000000116ff7812 */ /* 0x000fe2000788c0ff */
[----:B------:R-:W-:Y:S01]  /*1fe0*/  IMAD.X R97, R125, 0x1, R7, P6 ;  /* 0x000000017d617824 */ /* 0x000fe200030e0607 */
[----:B------:R-:W-:Y:S02]  /*1ff0*/  SHF.R.U32.HI R22, RZ, 0x3, R24 ;  /* 0x00000003ff167819 */ /* 0x000fe40000011618 */
[----:B------:R-:W-:Y:S01]  /*2000*/  SHF.R.S32.HI R131, RZ, 0x1f, R127 ;  /* 0x0000001fff837819 */ /* 0x000fe2000001147f */
[----:B------:R0:W5:Y:S01]  /*2010*/  @P0 LDG.E.U8 R74, desc[UR24][R100.64] ;  /* 0x00000018644a0981 */ /* 0x000162000c1e1100 */
[----:B-1----:R-:W-:-:S02]  /*2020*/  IADD3 R98, P6, PT, R127, R6, RZ ;  /* 0x000000067f627210 */ /* 0x002fc40007fde0ff */
[----:B------:R-:W-:Y:S02]  /*2030*/  LOP3.LUT P0, RZ, R22, 0x1, RZ, 0xc0, !PT ;  /* 0x0000000116ff7812 */ /* 0x000fe4000780c0ff */
[----:B------:R-:W-:Y:S01]  /*2040*/  PRMT R78, RZ, 0x7610, R78 ;  /* 0x00007610ff4e7816 */ /* 0x000fe2000000004e */
[----:B------:R-:W-:Y:S01]  /*2050*/  IMAD.X R99, R131, 0x1, R7, P6 ;  /* 0x0000000183637824 */ /* 0x000fe200030e0607 */
[----:B------:R-:W-:Y:S02]  /*2060*/  SHF.R.S32.HI R135, RZ, 0x1f, R129 ;  /* 0x0000001fff877819 */ /* 0x000fe40000011481 */
[--C-:B------:R-:W-:Y:S02]  /*2070*/  SHF.R.U32.HI R22, RZ, 0x2, R24.reuse ;  /* 0x00000002ff167819 */ /* 0x100fe40000011618 */
[----:B0-----:R-:W-:Y:S01]  /*2080*/  IADD3 R100, P6, PT, R129, R6, RZ ;  /* 0x0000000681647210 */ /* 0x001fe20007fde0ff */
[----:B------:R0:W5:Y:S01]  /*2090*/  @P5 LDG.E.U8 R78, desc[UR24][R96.64] ;  /* 0x00000018604e5981 */ /* 0x000162000c1e1100 */
[----:B------:R-:W-:-:S02]  /*20a0*/  SHF.R.U32.HI R24, RZ, 0x1, R24 ;  /* 0x00000001ff187819 */ /* 0x000fc40000011618 */
[----:B------:R-:W-:Y:S01]  /*20b0*/  PRMT R82, RZ, 0x7610, R82 ;  /* 0x00007610ff527816 */ /* 0x000fe20000000052 */
[----:B------:R-:W-:Y:S01]  /*20c0*/  IMAD.X R101, R135, 0x1, R7, P6 ;  /* 0x0000000187657824 */ /* 0x000fe200030e0607 */
[----:B------:R-:W5:Y:S01]  /*20d0*/  @P4 LDG.E.U8 R80, desc[UR24][R98.64] ;  /* 0x0000001862504981 */ /* 0x000f62000c1e1100 */
[----:B------:R-:W-:Y:S01]  /*20e0*/  LOP3.LUT P4, RZ, R24, 0x1, RZ, 0xc0, !PT ;  /* 0x0000000118ff7812 */ /* 0x000fe2000788c0ff */
[----:B------:R-:W-:Y:S01]  /*20f0*/  VIADD R24, R95, 0x1f ;  /* 0x0000001f5f187836 */ /* 0x000fe20000000000 */
[----:B------:R-:W-:Y:S01]  /*2100*/  SHF.R.S32.HI R151, RZ, 0x1f, R143 ;  /* 0x0000001fff977819 */ /* 0x000fe2000001148f */
[----:B------:R1:W5:Y:S01]  /*2110*/  @P0 LDG.E.U8 R82, desc[UR24][R100.64] ;  /* 0x0000001864520981 */ /* 0x000362000c1e1100 */
[----:B0-----:R-:W-:Y:S02]  /*2120*/  IADD3 R96, P6, PT, R143, R6, RZ ;  /* 0x000000068f607210 */ /* 0x001fe40007fde0ff */
[----:B------:R-:W-:Y:S02]  /*2130*/  LOP3.LUT P5, RZ, R22, 0x1, RZ, 0xc0, !PT ;  /* 0x0000000116ff7812 */ /* 0x000fe400078ac0ff */
[----:B------:R-:W-:Y:S01]  /*2140*/  LOP3.LUT R22, R8, 0x1f, RZ, 0xc0, !PT ;  /* 0x0000001f08167812 */ /* 0x000fe200078ec0ff */
[----:B------:R-:W-:Y:S01]  /*2150*/  IMAD.X R97, R151, 0x1, R7, P6 ;  /* 0x0000000197617824 */ /* 0x000fe200030e0607 */
[----:B------:R-:W-:-:S02]  /*2160*/  ISETP.GT.AND P0, PT, R24, 0x1f, PT ;  /* 0x0000001f1800780c */ /* 0x000fc40003f04270 */
[----:B------:R-:W-:Y:S02]  /*2170*/  SHF.R.S32.HI R149, RZ, 0x1f, R153 ;  /* 0x0000001fff957819 */ /* 0x000fe40000011499 */
[----:B------:R-:W-:Y:S02]  /*2180*/  IADD3 R94, P6, PT, R153, R6, RZ ;  /* 0x00000006995e7210 */ /* 0x000fe40007fde0ff */
[C---:B------:R-:W-:Y:S02]  /*2190*/  ISETP.LT.AND P0, PT, R22.reuse, R95, P0 ;  /* 0x0000005f1600720c */ /* 0x040fe40000701270 */
[----:B------:R-:W-:Y:S01]  /*21a0*/  PRMT R86, RZ, 0x7610, R86 ;  /* 0x00007610ff567816 */ /* 0x000fe20000000056 */
[----:B------:R-:W-:Y:S02]  /*21b0*/  IMAD.X R95, R149, 0x1, R7, P6 ;  /* 0x00000001955f7824 */ /* 0x000fe400030e0607 */
[----:B------:R-:W-:Y:S02]  /*21c0*/  IMAD R34, R22, R5, RZ ;  /* 0x0000000516227224 */ /* 0x000fe400078e02ff */
[----:B------:R-:W-:Y:S01]  /*21d0*/  IMAD R161, R4, 0x1f, RZ ;  /* 0x0000001f04a17824 */ /* 0x000fe200078e02ff */
[----:B------:R0:W5:Y:S02]  /*21e0*/  @P4 LDG.E.U8 R86, desc[UR24][R94.64] ;  /* 0x000000185e564981 */ /* 0x000164000c1e1100 */
[----:B-1----:R-:W-:-:S02]  /*21f0*/  SHF.R.S32.HI R100, RZ, 0x1f, R34 ;  /* 0x0000001fff647819 */ /* 0x002fc40000011422 */
[----:B------:R-:W-:Y:S01]  /*2200*/  IADD3 R99, P4, PT, R34, UR22, RZ ;  /* 0x0000001622637c10 */ /* 0x000fe2000ff9e0ff */
[----:B------:R-:W-:Y:S01]  /*2210*/  IMAD R112, R32, UR4, RZ ;  /* 0x0000000420707c24 */ /* 0x000fe2000f8e02ff */
[----:B------:R-:W-:Y:S02]  /*2220*/  PRMT R84, RZ, 0x7610, R84 ;  /* 0x00007610ff547816 */ /* 0x000fe40000000054 */
[----:B------:R-:W-:Y:S01]  /*2230*/  IADD3.X R32, PT, PT, R100, UR23, RZ, P4, !PT ;  /* 0x0000001764207c10 */ /* 0x000fe2000a7fe4ff */
[----:B------:R-:W-:Y:S01]  /*2240*/  IMAD R30, R30, UR4, RZ ;  /* 0x000000041e1e7c24 */ /* 0x000fe2000f8e02ff */
[----:B------:R-:W-:Y:S02]  /*2250*/  SHF.R.S32.HI R165, RZ, 0x1f, R161 ;  /* 0x0000001fffa57819 */ /* 0x000fe400000114a1 */
[----:B------:R-:W-:Y:S01]  /*2260*/  IADD3 R6, P4, PT, R161, R6, RZ ;  /* 0x00000006a1067210 */ /* 0x000fe20007f9e0ff */
[----:B------:R1:W5:Y:S01]  /*2270*/  @P5 LDG.E.U8 R84, desc[UR24][R96.64] ;  /* 0x0000001860545981 */ /* 0x000362000c1e1100 */
[----:B------:R-:W-:-:S02]  /*2280*/  SHF.R.S32.HI R207, RZ, 0x1f, R30 ;  /* 0x0000001fffcf7819 */ /* 0x000fc4000001141e */
[-C--:B0-----:R-:W-:Y:S01]  /*2290*/  IADD3 R94, P5, PT, R30, R99.reuse, RZ ;  /* 0x000000631e5e7210 */ /* 0x081fe20007fbe0ff */
[----:B------:R-:W-:Y:S01]  /*22a0*/  IMAD.X R7, R165, 0x1, R7, P4 ;  /* 0x00000001a5077824 */ /* 0x000fe200020e0607 */
[----:B------:R-:W-:Y:S02]  /*22b0*/  SHF.R.S32.HI R209, RZ, 0x1f, R112 ;  /* 0x0000001fffd17819 */ /* 0x000fe40000011470 */
[----:B------:R-:W-:Y:S02]  /*22c0*/  PRMT R88, RZ, 0x7610, R88 ;  /* 0x00007610ff587816 */ /* 0x000fe40000000058 */
[----:B-1----:R-:W-:Y:S01]  /*22d0*/  IADD3 R96, P4, PT, R112, R99, RZ ;  /* 0x0000006370607210 */ /* 0x002fe20007f9e0ff */
[----:B------:R-:W-:Y:S01]  /*22e0*/  IMAD.X R95, R207, 0x1, R32, P5 ;  /* 0x00000001cf5f7824 */ /* 0x000fe200028e0620 */
[----:B------:R-:W-:Y:S02]  /*22f0*/  PRMT R92, RZ, 0x7610, R92 ;  /* 0x00007610ff5c7816 */ /* 0x000fe4000000005c */
[----:B------:R-:W5:Y:S01]  /*2300*/  @!P3 LDG.E.U8 R88, desc[UR24][R6.64] ;  /* 0x000000180658b981 */ /* 0x000f62000c1e1100 */
[----:B------:R-:W-:Y:S01]  /*2310*/  PRMT R98, RZ, 0x7610, R98 ;  /* 0x00007610ff627816 */ /* 0x000fe20000000062 */
[----:B------:R-:W-:-:S02]  /*2320*/  IMAD.X R97, R209, 0x1, R32, P4 ;  /* 0x00000001d1617824 */ /* 0x000fc400020e0620 */
[----:B------:R-:W5:Y:S04]  /*2330*/  @P0 LDG.E.U8 R92, desc[UR24][R94.64] ;  /* 0x000000185e5c0981 */ /* 0x000f68000c1e1100 */
[----:B------:R-:W5:Y:S01]  /*2340*/  @P0 LDG.E.U8 R98, desc[UR24][R96.64] ;  /* 0x0000001860620981 */ /* 0x000f62000c1e1100 */
[C---:B------:R-:W-:Y:S02]  /*2350*/  LOP3.LUT R32, R8.reuse, 0x7f, RZ, 0xc0, !PT ;  /* 0x0000007f08207812 */ /* 0x040fe400078ec0ff */
[----:B------:R-:W-:Y:S01]  /*2360*/  LOP3.LUT R99, R8, 0x80, RZ, 0xc0, !PT ;  /* 0x0000008008637812 */ /* 0x000fe200078ec0ff */
[----:B------:R-:W-:-:S04]  /*2370*/  @!UP0 UIADD3 UR4, UPT, UPT, -UR8, 0x100000, URZ ;  /* 0x0010000008048890 */ /* 0x000fc8000fffe1ff */
[----:B------:R-:W-:Y:S02]  /*2380*/  @!UP0 USHF.L.U32 UR5, UR4, 0xb, URZ ;  /* 0x0000000b04058899 */ /* 0x000fe400080006ff */
[----:B------:R-:W-:Y:S01]  /*2390*/  @!UP0 USHF.L.U32 UR4, UR4, 0x1, URZ ;  /* 0x0000000104048899 */ /* 0x000fe200080006ff */
[----:B------:R-:W-:Y:S01]  /*23a0*/  SHF.R.S32.HI R90, RZ, 0x7, R8 ;  /* 0x00000007ff5a7819 */ /* 0x000fe20000011408 */
[----:B------:R-:W-:Y:S01]  /*23b0*/  IMAD R181, R99, 0x20, R32 ;  /* 0x0000002063b57824 */ /* 0x000fe200078e0220 */
[----:B------:R-:W-:Y:S02]  /*23c0*/  VOTEU.ALL UP0, P2 ;  /* 0x0000000000ff7886 */ /* 0x000fe40001000000 */
[----:B------:R-:W-:Y:S02]  /*23d0*/  SGXT R90, R90, 0x1 ;  /* 0x000000015a5a781a */ /* 0x000fe40000000200 */
[C---:B------:R-:W-:Y:S02]  /*23e0*/  LOP3.LUT R183, R181.reuse, 0x10, RZ, 0x3c, !PT ;  /* 0x00000010b5b77812 */ /* 0x040fe400078e3cff */
[----:B------:R-:W-:-:S02]  /*23f0*/  LOP3.LUT R185, R181, 0x20, RZ, 0x3c, !PT ;  /* 0x00000020b5b97812 */ /* 0x000fc400078e3cff */
[C---:B------:R-:W-:Y:S01]  /*2400*/  LOP3.LUT R187, R181.reuse, 0x30, RZ, 0x3c, !PT ;  /* 0x00000030b5bb7812 */ /* 0x040fe200078e3cff */
[----:B------:R0:W1:Y:S01]  /*2410*/  @!UP0 SYNCS.EXCH.64 URZ, [UR11+0x4408], UR4 ;  /* 0x004408040bff85b2 */ /* 0x0000620008000100 */
[----:B------:R-:W-:Y:S01]  /*2420*/  LOP3.LUT R99, R90, 0x90, RZ, 0xc0, !PT ;  /* 0x000000905a637812 */ /* 0x000fe200078ec0ff */
[----:B--2---:R0:W-:Y:S01]  /*2430*/  STS.U8 [R181+UR11], R16 ;  /* 0x00000010b5007988 */ /* 0x0041e2000800000b */
[C---:B------:R-:W-:Y:S02]  /*2440*/  LOP3.LUT R189, R181.reuse, 0x40, RZ, 0x3c, !PT ;  /* 0x00000040b5bd7812 */ /* 0x040fe400078e3cff */
[C---:B------:R-:W-:Y:S02]  /*2450*/  LOP3.LUT R191, R181.reuse, 0x50, RZ, 0x3c, !PT ;  /* 0x00000050b5bf7812 */ /* 0x040fe400078e3cff */
[C---:B------:R-:W-:Y:S02]  /*2460*/  LOP3.LUT R193, R181.reuse, 0x60, RZ, 0x3c, !PT ;  /* 0x00000060b5c17812 */ /* 0x040fe400078e3cff */
[----:B------:R-:W-:-:S02]  /*2470*/  LOP3.LUT R195, R181, 0x70, RZ, 0x3c, !PT ;  /* 0x00000070b5c37812 */ /* 0x000fc400078e3cff */
[----:B------:R-:W-:Y:S02]  /*2480*/  LOP3.LUT R197, R99, 0x7f, R8, 0x78, !PT ;  /* 0x0000007f63c57812 */ /* 0x000fe400078e7808 */
[----:B------:R-:W-:Y:S01]  /*2490*/  ISETP.NE.U32.AND P0, PT, RZ, UR9, PT ;  /* 0x00000009ff007c0c */ /* 0x000fe2000bf05070 */
[----:B---3--:R0:W-:Y:S04]  /*24a0*/  STS.U8 [R181+UR11+0x400], R36 ;  /* 0x00040024b5007988 */ /* 0x0081e8000800000b */
[----:B----4-:R0:W-:Y:S04]  /*24b0*/  STS.U8 [R181+UR11+0x800], R62 ;  /* 0x0008003eb5007988 */ /* 0x0101e8000800000b */
[----:B-----5:R0:W-:Y:S04]  /*24c0*/  STS.U8 [R181+UR11+0xc00], R76 ;  /* 0x000c004cb5007988 */ /* 0x0201e8000800000b */
[----:B------:R0:W-:Y:S04]  /*24d0*/  STS.U8 [R183+UR11+0x80], R18 ;  /* 0x00008012b7007988 */ /* 0x0001e8000800000b */
[----:B------:R0:W-:Y:S01]  /*24e0*/  STS.U8 [R183+UR11+0x480], R42 ;  /* 0x0004802ab7007988 */ /* 0x0001e2000800000b */
[----:B------:R-:W-:-:S02]  /*24f0*/  ISETP.LT.OR P3, PT, R24, 0x20, P0 ;  /* 0x000000201800780c */ /* 0x000fc40000761670 */
[----:B------:R-:W-:Y:S01]  /*2500*/  ISETP.GE.AND P4, PT, R24, 0x40, PT ;  /* 0x000000401800780c */ /* 0x000fe20003f86270 */
[----:B------:R0:W-:Y:S04]  /*2510*/  STS.U8 [R183+UR11+0x880], R58 ;  /* 0x0008803ab7007988 */ /* 0x0001e8000800000b */
        /* <DEDUP_REMOVED lines=26> */
[----:B------:R0:W-:Y:S01]  /*26c0*/  STS.U8 [R197+UR11+0x4100], R98 ;  /* 0x00410062c5007988 */ /* 0x0001e2000800000b */
[----:B-1----:R1:W-:Y:S06]  /*26d0*/  MEMBAR.ALL.CTA ;  /* 0x0000000000007992 */ /* 0x0023ec0000008000 */
[----:B-1----:R-:W1:Y:S02]  /*26e0*/  FENCE.VIEW.ASYNC.S ;  /* 0x00000000000073c6 */ /* 0x002e640000000000 */
[----:B-1----:R-:W-:Y:S06]  /*26f0*/  BAR.SYNC.DEFER_BLOCKING 0x0 ;  /* 0x0000000000007b1d */ /* 0x002fec0000010000 */
[----:B------:R-:W-:Y:S05]  /*2700*/  @P3 BRA `(.L_x_6) ;  /* 0x00000000005c3947 */ /* 0x000fea0003800000 */
[----:B0-----:R-:W-:Y:S02]  /*2710*/  UIADD3 UR4, UPT, UPT, UR11, 0x4000, URZ ;  /* 0x000040000b047890 */ /* 0x001fe4000fffe0ff */
[----:B------:R-:W-:Y:S02]  /*2720*/  USHF.R.U32.HI UR6, URZ, 0x4, UR11 ;  /* 0x00000004ff067899 */ /* 0x000fe4000801160b */
[----:B------:R-:W-:Y:S02]  /*2730*/  USHF.R.U32.HI UR4, URZ, 0x4, UR4 ;  /* 0x00000004ff047899 */ /* 0x000fe40008011604 */
[----:B------:R-:W-:Y:S01]  /*2740*/  USGXT.U32 UR6, UR6, 0xe ;  /* 0x0000000e0606789a */ /* 0x000fe20008000000 */
[----:B------:R-:W-:Y:S01]  /*2750*/  UMOV UR14, 0x100 ;  /* 0x00000100000e7882 */ /* 0x000fe20000000000 */
[----:B------:R-:W-:Y:S01]  /*2760*/  UMOV UR15, 0x40004040 ;  /* 0x40004040000f7882 */ /* 0x000fe20000000000 */
[----:B------:R-:W-:Y:S01]  /*2770*/  UMOV UR7, URZ ;  /* 0x000000ff00077c82 */ /* 0x000fe20008000000 */
[----:B------:R-:W-:-:S02]  /*2780*/  USGXT.U32 UR8, UR4, 0xe ;  /* 0x0000000e0408789a */ /* 0x000fc40008000000 */
[----:B------:R-:W-:Y:S02]  /*2790*/  UIADD3 UR16, UPT, UPT, UR10, 0x10, URZ ;  /* 0x000000100a107890 */ /* 0x000fe4000fffe0ff */
[----:B------:R-:W-:Y:S01]  /*27a0*/  UIADD3.64 UR14, UPT, UPT, UR6, UR14, URZ ;  /* 0x0000000e060e7297 */ /* 0x000fe2000fffe0ff */
[----:B------:R-:W-:Y:S01]  /*27b0*/  UMOV UR18, 0x0 ;  /* 0x0000000000127882 */ /* 0x000fe20000000000 */
[----:B------:R-:W-:Y:S01]  /*27c0*/  UMOV UR19, 0x8048010 ;  /* 0x0804801000137882 */ /* 0x000fe20000000000 */
[----:B------:R-:W-:Y:S01]  /*27d0*/  UMOV UR4, UR13 ;  /* 0x0000000d00047c82 */ /* 0x000fe20008000000 */
[----:B------:R-:W-:Y:S01]  /*27e0*/  UMOV UR5, URZ ;  /* 0x000000ff00057c82 */ /* 0x000fe20008000000 */
[----:B------:R-:W-:Y:S01]  /*27f0*/  UMOV UR7, 0x40004040 ;  /* 0x4000404000077882 */ /* 0x000fe20000000000 */
[----:B------:R-:W-:Y:S01]  /*2800*/  UMOV UR9, 0xc0004010 ;  /* 0xc000401000097882 */ /* 0x000fe20000000000 */
[----:B------:R-:W-:Y:S01]  /*2810*/  UMOV UR26, 0x0 ;  /* 0x00000000001a7882 */ /* 0x000fe20000000000 */
[----:B------:R-:W-:Y:S01]  /*2820*/  UMOV UR27, 0x8048010 ;  /* 0x08048010001b7882 */ /* 0x000fe20000000000 */
[----:B------:R-:W-:Y:S01]  /*2830*/  UMOV UR4, UR4 ;  /* 0x0000000400047c82 */ /* 0x000fe20008000000 */
[----:B------:R1:W-:Y:S01]  /*2840*/  UTCQMMA gdesc[UR6], gdesc[UR8], tmem[UR10], tmem[UR18], idesc[UR19], !UPT ;  /* 0x00ff1208060075ea */ /* 0x0003e2000f80030a */
[----:B------:R1:W-:Y:S01]  /*2850*/  UTCQMMA gdesc[UR14], gdesc[UR8], tmem[UR16], tmem[UR26], idesc[UR27], !UPT ;  /* 0x00ff1a080e0075ea */ /* 0x0003e2000f800310 */
[----:B------:R1:W-:Y:S01]  /*2860*/  UTCBAR [UR4], URZ ;  /* 0x000000ff040073e9 */ /* 0x0003e200080000ff */
[----:B------:R-:W-:Y:S01]  /*2870*/  NOP ;  /* 0x0000000000007918 */ /* 0x000fe20000000000 */
.L_x_6:
[----:B01----:R-:W-:Y:S01]  /*2880*/  UMOV UR4, URZ ;  /* 0x000000ff00047c82 */ /* 0x003fe20008000000 */
[----:B------:R-:W-:Y:S05]  /*2890*/  @!P4 BRA `(.L_x_7) ;  /* 0x000000100038c947 */ /* 0x000fea0003800000 */
[----:B------:R-:W-:Y:S01]  /*28a0*/  IMAD.SHL.U32 R201, R5, 0x20, RZ ;  /* 0x0000002005c97824 */ /* 0x000fe200078e00ff */
[----:B------:R-:W-:Y:S01]  /*28b0*/  SHF.R.S32.HI R5, RZ, 0x1f, R24 ;  /* 0x0000001fff057819 */ /* 0x000fe20000011418 */
[----:B------:R-:W-:Y:S01]  /*28c0*/  UIADD3 UR4, UPT, UPT, UR11, 0x2000, URZ ;  /* 0x000020000b047890 */ /* 0x000fe2000fffe0ff */
[----:B------:R-:W-:Y:S01]  /*28d0*/  IMAD.SHL.U32 R199, R4, 0x20, RZ ;  /* 0x0000002004c77824 */ /* 0x000fe200078e00ff */
[----:B------:R-:W-:Y:S01]  /*28e0*/  UIADD3 UR5, UPT, UPT, UR11, 0x4200, URZ ;  /* 0x000042000b057890 */ /* 0x000fe2000fffe0ff */
[----:B------:R-:W-:Y:S01]  /*28f0*/  LEA.HI R5, R5, R24, RZ, 0x5 ;  /* 0x0000001805057211 */ /* 0x000fe200078f28ff */
[----:B------:R-:W-:Y:S01]  /*2900*/  USHF.R.U32.HI UR4, URZ, 0x4, UR4 ;  /* 0x00000004ff047899 */ /* 0x000fe20008011604 */
[----:B------:R-:W-:Y:S01]  /*2910*/  IADD3 R86, P5, P6, R34, UR22, R201 ;  /* 0x0000001622567c10 */ /* 0x000fe2000febe0c9 */
[----:B------:R-:W-:Y:S01]  /*2920*/  USHF.R.U32.HI UR5, URZ, 0x4, UR5 ;  /* 0x00000004ff057899 */ /* 0x000fe20008011605 */
[----:B------:R-:W-:Y:S01]  /*2930*/  SHF.R.S32.HI R5, RZ, 0x5, R5 ;  /* 0x00000005ff057819 */ /* 0x000fe20000011405 */
[----:B------:R-:W-:Y:S01]  /*2940*/  USGXT.U32 UR6, UR4, 0xe ;  /* 0x0000000e0406789a */ /* 0x000fe20008000000 */
[--C-:B------:R-:W-:Y:S01]  /*2950*/  IADD3 R90, P3, P4, R14, UR20, R199.reuse ;  /* 0x000000140e5a7c10 */ /* 0x100fe2000fc7e0c7 */
[----:B------:R-:W-:Y:S01]  /*2960*/  IMAD.MOV.U32 R4, RZ, RZ, RZ ;  /* 0x000000ffff047224 */ /* 0x000fe200078e00ff */
[----:B------:R-:W-:Y:S01]  /*2970*/  VIMNMX R5, PT, PT, R5, 0x2, !PT ;  /* 0x0000000205057848 */ /* 0x000fe20007fe0100 */
[----:B------:R-:W-:Y:S01]  /*2980*/  UMOV UR16, 0x100 ;  /* 0x0000010000107882 */ /* 0x000fe20000000000 */
[----:B------:R-:W-:Y:S01]  /*2990*/  SHF.R.S32.HI R203, RZ, 0x1f, R199 ;  /* 0x0000001fffcb7819 */ /* 0x000fe200000114c7 */
[----:B------:R-:W-:Y:S01]  /*29a0*/  UMOV UR17, 0x40004040 ;  /* 0x4000404000117882 */ /* 0x000fe20000000000 */
[----:B------:R-:W-:Y:S01]  /*29b0*/  SHF.R.S32.HI R205, RZ, 0x1f, R201 ;  /* 0x0000001fffcd7819 */ /* 0x000fe200000114c9 */
[----:B------:R-:W-:Y:S01]  /*29c0*/  VIADD R8, R5, 0xffffffff ;  /* 0xffffffff05087836 */ /* 0x000fe20000000000 */
[----:B------:R-:W-:Y:S01]  /*29d0*/  IADD3.X R92, PT, PT, R12, UR21, R203, P3, P4 ;  /* 0x000000150c5c7c10 */ /* 0x000fe20009fe84cb */
[----:B------:R-:W-:Y:S01]  /*29e0*/  UMOV UR7, URZ ;  /* 0x000000ff00077c82 */ /* 0x000fe20008000000 */
[----:B------:R-:W-:Y:S01]  /*29f0*/  IADD3.X R88, PT, PT, R100, UR23, R205, P5, P6 ;  /* 0x0000001764587c10 */ /* 0x000fe2000afec4cd */
[----:B------:R-:W-:Y:S01]  /*2a00*/  USGXT.U32 UR14, UR5, 0xe ;  /* 0x0000000e050e789a */ /* 0x000fe20008000000 */
[----:B------:R-:W0:Y:S01]  /*2a10*/  LDCU UR26, c[0x0][0x3a8] ;  /* 0x00007500ff1a77ac */ /* 0x000e220008000800 */
[----:B------:R-:W-:Y:S01]  /*2a20*/  UIADD3.64 UR16, UPT, UPT, UR6, UR16, URZ ;  /* 0x0000001006107297 */ /* 0x000fe2000fffe0ff */
[----:B------:R-:W-:Y:S01]  /*2a30*/  UMOV UR22, 0x1 ;  /* 0x0000000100167882 */ /* 0x000fe20000000000 */
[----:B------:R-:W-:Y:S01]  /*2a40*/  UMOV UR5, URZ ;  /* 0x000000ff00057c82 */ /* 0x000fe20008000000 */
[----:B------:R-:W-:-:S09]  /*2a50*/  UMOV UR15, 0xc0004010 ;  /* 0xc0004010000f7882 */ /* 0x000fd20000000000 */
.L_x_10:
[-C--:B------:R-:W-:Y:S01]  /*2a60*/  IADD3 R100, P6, PT, R127, R90.reuse, RZ ;  /* 0x0000005a7f647210 */ /* 0x080fe20007fde0ff */
[----:B0-----:R-:W-:Y:S01]  /*2a70*/  IMAD.U32 R12, R4, -0x80000000, RZ ;  /* 0x80000000040c7824 */ /* 0x001fe200078e00ff */
[-C--:B------:R-:W-:Y:S02]  /*2a80*/  IADD3 R4, P5, PT, R129, R90.reuse, RZ ;  /* 0x0000005a81047210 */ /* 0x080fe40007fbe0ff */
[-C--:B------:R-:W-:Y:S01]  /*2a90*/  IADD3 R102, P3, PT, R123, R90.reuse, RZ ;  /* 0x0000005a7b667210 */ /* 0x080fe20007f7e0ff */
[--C-:B------:R-:W-:Y:S01]  /*2aa0*/  IMAD.X R101, R131, 0x1, R92.reuse, P6 ;  /* 0x0000000183657824 */ /* 0x100fe200030e065c */
        /* <DEDUP_REMOVED lines=24> */
[----:B------:R-:W1:Y:S01]  /*2c30*/  SYNCS.PHASECHK.TRANS64.TRYWAIT P6, [UR13], R12 ;  /* 0x0000000cff0075a7 */ /* 0x000e6200080c110d */
        /* <DEDUP_REMOVED lines=22> */
[----:B------:R-:W-:Y:S01]  /*2da0*/  IADD3 R168, P3, PT, R9, R90, RZ ;  /* 0x0000005a09a87210 */ /* 0x000fe20007f7e0ff */
[--C-:B------:R-:W-:Y:S01]  /*2db0*/  IMAD.X R173, R19, 0x1, R92.reuse, P4 ;  /* 0x0000000113ad7824 */ /* 0x100fe200020e065c */
[----:B0-----:R-:W-:Y:S01]  /*2dc0*/  IADD3 R166, P4, PT, R90, UR26, RZ ;  /* 0x0000001a5aa67c10 */ /* 0x001fe2000ff9e0ff */
[--C-:B------:R-:W-:Y:S01]  /*2dd0*/  IMAD.X R171, R15, 0x1, R92.reuse, P5 ;  /* 0x000000010fab7824 */ /* 0x100fe200028e065c */
[C---:B------:R-:W-:Y:S01]  /*2de0*/  ISETP.GT.AND P5, PT, R10.reuse, 0x1, PT ;  /* 0x000000010a00780c */ /* 0x040fe20003fa4270 */
[--C-:B------:R-:W-:Y:S01]  /*2df0*/  IMAD.X R169, R11, 0x1, R92.reuse, P3 ;  /* 0x000000010ba97824 */ /* 0x100fe200018e065c */
[C---:B------:R-:W-:Y:S01]  /*2e00*/  ISETP.GT.AND P3, PT, R10.reuse, 0x2, PT ;  /* 0x000000020a00780c */ /* 0x040fe20003f64270 */
[----:B------:R-:W-:Y:S01]  /*2e10*/  IMAD.X R167, R3, 0x1, R92, P4 ;  /* 0x0000000103a77824 */ /* 0x000fe200020e065c */
[----:B------:R-:W-:-:S02]  /*2e20*/  ISETP.GT.AND P4, PT, R10, 0x3, PT ;  /* 0x000000030a00780c */ /* 0x000fc40003f84270 */
[----:B------:R-:W-:Y:S01]  /*2e30*/  PRMT R14, RZ, 0x7610, R14 ;  /* 0x00007610ff0e7816 */ /* 0x000fe2000000000e */
[----:B-1----:R-:W-:Y:S10]  /*2e40*/  @!P6 BRA `(.L_x_8) ;  /* 0x0000001400a0e947 */ /* 0x002ff40003800000 */
.L_x_16:
[----:B------:R-:W2:Y:S01]  /*2e50*/  @P5 LDG.E.U8 R14, desc[UR24][R166.64] ;  /* 0x00000018a60e5981 */ /* 0x000ea2000c1e1100 */
[C---:B------:R-:W-:Y:S02]  /*2e60*/  ISETP.GT.AND P5, PT, R10.reuse, 0x5, PT ;  /* 0x000000050a00780c */ /* 0x040fe40003fa4270 */
[C---:B------:R-:W-:Y:S02]  /*2e70*/  ISETP.GT.AND P6, PT, R10.reuse, 0x4, PT ;  /* 0x000000040a00780c */ /* 0x040fe40003fc4270 */
[----:B------:R-:W-:Y:S02]  /*2e80*/  PRMT R18, RZ, 0x7610, R18 ;  /* 0x00007610ff127816 */ /* 0x000fe40000000012 */
[----:B------:R-:W-:Y:S02]  /*2e90*/  PRMT R26, RZ, 0x7610, R26 ;  /* 0x00007610ff1a7816 */ /* 0x000fe4000000001a */
[----:B------:R-:W-:Y:S02]  /*2ea0*/  PRMT R16, RZ, 0x7610, R16 ;  /* 0x00007610ff107816 */ /* 0x000fe40000000010 */
[----:B------:R-:W-:Y:S01]  /*2eb0*/  PRMT R20, RZ, 0x7610, R20 ;  /* 0x00007610ff147816 */ /* 0x000fe20000000014 */
[----:B------:R-:W3:Y:S01]  /*2ec0*/  @P4 LDG.E.U8 R18, desc[UR24][R170.64] ;  /* 0x00000018aa124981 */ /* 0x000ee2000c1e1100 */
[----:B------:R-:W-:-:S03]  /*2ed0*/  ISETP.GT.AND P4, PT, R10, 0x7, PT ;  /* 0x000000070a00780c */ /* 0x000fc60003f84270 */
[----:B------:R-:W4:Y:S01]  /*2ee0*/  @P5 LDG.E.U8 R26, desc[UR24][R174.64] ;  /* 0x00000018ae1a5981 */ /* 0x000f22000c1e1100 */
[----:B------:R-:W-:-:S03]  /*2ef0*/  ISETP.GT.AND P5, PT, R10, 0x9, PT ;  /* 0x000000090a00780c */ /* 0x000fc60003fa4270 */
[----:B------:R-:W5:Y:S01]  /*2f00*/  @P3 LDG.E.U8 R16, desc[UR24][R168.64] ;  /* 0x00000018a8103981 */ /* 0x000f62000c1e1100 */
[----:B------:R-:W-:-:S03]  /*2f10*/  ISETP.GT.AND P3, PT, R10, 0x6, PT ;  /* 0x000000060a00780c */ /* 0x000fc60003f64270 */
[----:B------:R-:W2:Y:S01]  /*2f20*/  @P6 LDG.E.U8 R20, desc[UR24][R172.64] ;  /* 0x00000018ac146981 */ /* 0x000ea2000c1e1100 */
[C---:B------:R-:W-:Y:S02]  /*2f30*/  ISETP.GT.AND P6, PT, R10.reuse, 0x8, PT ;  /* 0x000000080a00780c */ /* 0x040fe40003fc4270 */
[----:B------:R-:W-:Y:S02]  /*2f40*/  PRMT R32, RZ, 0x7610, R32 ;  /* 0x00007610ff207816 */ /* 0x000fe40000000020 */
[----:B------:R-:W-:Y:S02]  /*2f50*/  PRMT R36, RZ, 0x7610, R36 ;  /* 0x00007610ff247816 */ /* 0x000fe40000000024 */
[----:B------:R-:W-:Y:S02]  /*2f60*/  PRMT R28, RZ, 0x7610, R28 ;  /* 0x00007610ff1c7816 */ /* 0x000fe4000000001c */
[----:B------:R-:W-:Y:S01]  /*2f70*/  PRMT R34, RZ, 0x7610, R34 ;  /* 0x00007610ff227816 */ /* 0x000fe20000000022 */
[----:B------:R-:W2:Y:S01]  /*2f80*/  @P4 LDG.E.U8 R32, desc[UR24][R178.64] ;  /* 0x00000018b2204981 */ /* 0x000ea2000c1e1100 */
[----:B------:R-:W-:-:S03]  /*2f90*/  ISETP.GT.AND P4, PT, R10, 0xb, PT ;  /* 0x0000000b0a00780c */ /* 0x000fc60003f84270 */
[----:B------:R-:W2:Y:S01]  /*2fa0*/  @P5 LDG.E.U8 R36, desc[UR24][R158.64] ;  /* 0x000000189e245981 */ /* 0x000ea2000c1e1100 */
[----:B------:R-:W-:-:S03]  /*2fb0*/  ISETP.GT.AND P5, PT, R10, 0xd, PT ;  /* 0x0000000d0a00780c */ /* 0x000fc60003fa4270 */
[----:B------:R-:W2:Y:S01]  /*2fc0*/  @P3 LDG.E.U8 R28, desc[UR24][R176.64] ;  /* 0x00000018b01c3981 */ /* 0x000ea2000c1e1100 */
[----:B------:R-:W-:-:S03]  /*2fd0*/  ISETP.GT.AND P3, PT, R10, 0xa, PT ;  /* 0x0000000a0a00780c */ /* 0x000fc60003f64270 */
[----:B------:R-:W2:Y:S01]  /*2fe0*/  @P6 LDG.E.U8 R34, desc[UR24][R162.64] ;  /* 0x00000018a2226981 */ /* 0x000ea2000c1e1100 */
[C---:B------:R-:W-:Y:S02]  /*2ff0*/  ISETP.GT.AND P6, PT, R10.reuse, 0xc, PT ;  /* 0x0000000c0a00780c */ /* 0x040fe40003fc4270 */
[----:B------:R-:W-:Y:S02]  /*3000*/  PRMT R40, RZ, 0x7610, R40 ;  /* 0x00007610ff287816 */ /* 0x000fe40000000028 */
[----:B------:R-:W-:Y:S02]  /*3010*/  PRMT R44, RZ, 0x7610, R44 ;  /* 0x00007610ff2c7816 */ /* 0x000fe4000000002c */
[----:B------:R-:W-:Y:S02]  /*3020*/  PRMT R38, RZ, 0x7610, R38 ;  /* 0x00007610ff267816 */ /* 0x000fe40000000026 */
[----:B------:R-:W-:Y:S01]  /*3030*/  PRMT R42, RZ, 0x7610, R42 ;  /* 0x00007610ff2a7816 */ /* 0x000fe2000000002a */
[----:B------:R-:W3:Y:S01]  /*3040*/  @P4 LDG.E.U8 R40, desc[UR24][R154.64] ;  /* 0x000000189a284981 */ /* 0x000ee2000c1e1100 */
[----:B------:R-:W-:-:S03]  /*3050*/  ISETP.GT.AND P4, PT, R10, 0xf, PT ;  /* 0x0000000f0a00780c */ /* 0x000fc60003f84270 */
[----:B------:R-:W3:Y:S01]  /*3060*/  @P5 LDG.E.U8 R44, desc[UR24][R144.64] ;  /* 0x00000018902c5981 */ /* 0x000ee2000c1e1100 */
[----:B------:R-:W-:-:S03]  /*3070*/  ISETP.GT.AND P5, PT, R10, 0x11, PT ;  /* 0x000000110a00780c */ /* 0x000fc60003fa4270 */
[----:B------:R-:W3:Y:S01]  /*3080*/  @P3 LDG.E.U8 R38, desc[UR24][R156.64] ;  /* 0x000000189c263981 */ /* 0x000ee2000c1e1100 */
[----:B------:R-:W-:-:S03]  /*3090*/  ISETP.GT.AND P3, PT, R10, 0xe, PT ;  /* 0x0000000e0a00780c */ /* 0x000fc60003f64270 */
[----:B------:R-:W3:Y:S01]  /*30a0*/  @P6 LDG.E.U8 R42, desc[UR24][R146.64] ;  /* 0x00000018922a6981 */ /* 0x000ee2000c1e1100 */
        /* <DEDUP_REMOVED lines=17> */
[----:B------:R-:W4:Y:S01]  /*31c0*/  @P4 LDG.E.U8 R56, desc[UR24][R108.64] ;  /* 0x000000186c384981 */ /* 0x000f22000c1e1100 */
[----:B------:R-:W-:-:S03]  /*31d0*/  ISETP.GT.AND P4, PT, R10, 0x17, PT ;  /* 0x000000170a00780c */ /* 0x000fc60003f84270 */
[----:B------:R-:W4:Y:S01]  /*31e0*/  @P5 LDG.E.U8 R60, desc[UR24][R96.64] ;  /* 0x00000018603c5981 */ /* 0x000f22000c1e1100 */
[----:B------:R-:W-:-:S03]  /*31f0*/  ISETP.GT.AND P5, PT, R10, 0x19, PT ;  /* 0x000000190a00780c */ /* 0x000fc60003fa4270 */
[----:B------:R-:W4:Y:S01]  /*3200*/  @P3 LDG.E.U8 R54, desc[UR24][R110.64] ;  /* 0x000000186e363981 */ /* 0x000f22000c1e1100 */
[----:B------:R-:W-:-:S03]  /*3210*/  ISETP.GT.AND P3, PT, R10, 0x16, PT ;  /* 0x000000160a00780c */ /* 0x000fc60003f64270 */
[----:B------:R-:W4:Y:S01]  /*3220*/  @P6 LDG.E.U8 R58, desc[UR24][R98.64] ;  /* 0x00000018623a6981 */ /* 0x000f22000c1e1100 */
[C---:B------:R-:W-:Y:S02]  /*3230*/  ISETP.GT.AND P6, PT, R10.reuse, 0x18, PT ;  /* 0x000000180a00780c */ /* 0x040fe40003fc4270 */
[----:B------:R-:W-:Y:S02]  /*3240*/  PRMT R64, RZ, 0x7610, R64 ;  /* 0x00007610ff407816 */ /* 0x000fe40000000040 */
[----:B------:R-:W-:Y:S02]  /*3250*/  PRMT R68, RZ, 0x7610, R68 ;  /* 0x00007610ff447816 */ /* 0x000fe40000000044 */
[----:B------:R-:W-:Y:S02]  /*3260*/  PRMT R62, RZ, 0x7610, R62 ;  /* 0x00007610ff3e7816 */ /* 0x000fe4000000003e */
[----:B------:R-:W-:Y:S01]  /*3270*/  PRMT R66, RZ, 0x7610, R66 ;  /* 0x00007610ff427816 */ /* 0x000fe20000000042 */
[----:B------:R0:W4:Y:S01]  /*3280*/  @P4 LDG.E.U8 R64, desc[UR24][R6.64] ;  /* 0x0000001806404981 */ /* 0x000122000c1e1100 */
[----:B------:R-:W-:-:S03]  /*3290*/  ISETP.GT.AND P4, PT, R10, 0x1b, PT ;  /* 0x0000001b0a00780c */ /* 0x000fc60003f84270 */
[----:B------:R-:W4:Y:S01]  /*32a0*/  @P5 LDG.E.U8 R68, desc[UR24][R104.64] ;  /* 0x0000001868445981 */ /* 0x000f22000c1e1100 */
[----:B------:R-:W-:-:S03]  /*32b0*/  ISETP.GT.AND P5, PT, R10, RZ, PT ;  /* 0x000000ff0a00720c */ /* 0x000fc60003fa4270 */
[----:B------:R1:W4:Y:S01]  /*32c0*/  @P3 LDG.E.U8 R62, desc[UR24][R94.64] ;  /* 0x000000185e3e3981 */ /* 0x000322000c1e1100 */
[----:B------:R-:W-:-:S03]  /*32d0*/  ISETP.GT.AND P3, PT, R10, 0x1a, PT ;  /* 0x0000001a0a00780c */ /* 0x000fc60003f64270 */
[----:B------:R-:W4:Y:S01]  /*32e0*/  @P6 LDG.E.U8 R66, desc[UR24][R106.64] ;  /* 0x000000186a426981 */ /* 0x000f22000c1e1100 */
[C---:B------:R-:W-:Y:S02]  /*32f0*/  ISETP.GT.AND P6, PT, R10.reuse, 0x1c, PT ;  /* 0x0000001c0a00780c */ /* 0x040fe40003fc4270 */
[----:B------:R-:W-:Y:S02]  /*3300*/  PRMT R72, RZ, 0x7610, R72 ;  /* 0x00007610ff487816 */ /* 0x000fe40000000048 */
[----:B------:R-:W-:Y:S02]  /*3310*/  PRMT R70, RZ, 0x7610, R70 ;  /* 0x00007610ff467816 */ /* 0x000fe40000000046 */
[----:B------:R-:W-:Y:S01]  /*3320*/  PRMT R74, RZ, 0x7610, R74 ;  /* 0x00007610ff4a7816 */ /* 0x000fe2000000004a */
[----:B0-----:R-:W-:Y:S01]  /*3330*/  @P5 IMAD.MOV.U32 R6, RZ, RZ, R90 ;  /* 0x000000ffff065224 */ /* 0x001fe200078e005a */
[----:B------:R-:W5:Y:S01]  /*3340*/  @P4 LDG.E.U8 R72, desc[UR24][R100.64] ;  /* 0x0000001864484981 */ /* 0x000f62000c1e1100 */
[----:B------:R-:W-:Y:S01]  /*3350*/  PRMT R12, RZ, 0x7610, R12 ;  /* 0x00007610ff0c7816 */ /* 0x000fe2000000000c */
[----:B------:R-:W-:Y:S01]  /*3360*/  @P5 IMAD.MOV.U32 R7, RZ, RZ, R92 ;  /* 0x000000ffff075224 */ /* 0x000fe200078e005c */
[C---:B------:R-:W-:Y:S01]  /*3370*/  ISETP.GT.AND P4, PT, R10.reuse, 0x1d, PT ;  /* 0x0000001d0a00780c */ /* 0x040fe20003f84270 */
[----:B------:R-:W5:Y:S01]  /*3380*/  @P3 LDG.E.U8 R70, desc[UR24][R102.64] ;  /* 0x0000001866463981 */ /* 0x000f62000c1e1100 */
[----:B------:R-:W-:-:S03]  /*3390*/  ISETP.GT.AND P3, PT, R10, 0x1e, PT ;  /* 0x0000001e0a00780c */ /* 0x000fc60003f64270 */
[----:B------:R0:W5:Y:S01]  /*33a0*/  @P6 LDG.E.U8 R74, desc[UR24][R4.64] ;  /* 0x00000018044a6981 */ /* 0x000162000c1e1100 */
[----:B-1----:R-:W-:-:S03]  /*33b0*/  IADD3 R94, P6, PT, R143, R90, RZ ;  /* 0x0000005a8f5e7210 */ /* 0x002fc60007fde0ff */
[----:B------:R1:W5:Y:S01]  /*33c0*/  @P5 LDG.E.U8 R12, desc[UR24][R6.64] ;  /* 0x00000018060c5981 */ /* 0x000362000c1e1100 */
[----:B------:R-:W-:Y:S01]  /*33d0*/  IADD3 R96, P5, PT, R153, R90, RZ ;  /* 0x0000005a99607210 */ /* 0x000fe20007fbe0ff */
[----:B------:R-:W-:Y:S01]  /*33e0*/  IMAD.X R95, R151, 0x1, R92, P6 ;  /* 0x00000001975f7824 */ /* 0x000fe200030e065c */
[----:B------:R-:W-:Y:S02]  /*33f0*/  PRMT R76, RZ, 0x7610, R76 ;  /* 0x00007610ff4c7816 */ /* 0x000fe4000000004c */
[----:B------:R-:W-:Y:S01]  /*3400*/  PRMT R78, RZ, 0x7610, R78 ;  /* 0x00007610ff4e7816 */ /* 0x000fe2000000004e */
[----:B------:R-:W-:-:S03]  /*3410*/  IMAD.X R97, R149, 0x1, R92, P5 ;  /* 0x0000000195617824 */ /* 0x000fc600028e065c */
[----:B------:R-:W5:Y:S01]  /*3420*/  @P4 LDG.E.U8 R76, desc[UR24][R94.64] ;  /* 0x000000185e4c4981 */ /* 0x000f62000c1e1100 */
[----:B------:R-:W-:-:S03]  /*3430*/  ISETP.GT.AND P4, PT, R10, 0x1f, PT ;  /* 0x0000001f0a00780c */ /* 0x000fc60003f84270 */
[----:B------:R-:W5:Y:S01]  /*3440*/  @P3 LDG.E.U8 R78, desc[UR24][R96.64] ;  /* 0x00000018604e3981 */ /* 0x000f62000c1e1100 */
[----:B------:R-:W-:Y:S02]  /*3450*/  IADD3 R98, P3, PT, R161, R90, RZ ;  /* 0x0000005aa1627210 */ /* 0x000fe40007f7e0ff */
[----:B------:R-:W-:-:S03]  /*3460*/  PRMT R80, RZ, 0x7610, R80 ;  /* 0x00007610ff507816 */ /* 0x000fc60000000050 */
[----:B------:R-:W-:-:S05]  /*3470*/  IMAD.X R99, R165, 0x1, R92, P3 ;  /* 0x00000001a5637824 */ /* 0x000fca00018e065c */
[----:B------:R-:W5:Y:S01]  /*3480*/  @P4 LDG.E.U8 R80, desc[UR24][R98.64] ;  /* 0x0000001862504981 */ /* 0x000f62000c1e1100 */
[----:B------:R-:W-:Y:S01]  /*3490*/  BAR.SYNC.DEFER_BLOCKING 0x0 ;  /* 0x0000000000007b1d */ /* 0x000fe20000010000 */
[----:B0-----:R-:W-:-:S05]  /*34a0*/  IADD3 R4, P5, PT, R112, R86, RZ ;  /* 0x0000005670047210 */ /* 0x001fca0007fbe0ff */
[----:B------:R-:W-:Y:S01]  /*34b0*/  IMAD.X R5, R209, 0x1, R88, P5 ;  /* 0x00000001d1057824 */ /* 0x000fe200028e0658 */
[----:B------:R-:W-:Y:S02]  /*34c0*/  ISETP.GE.AND P5, PT, R22, R10, PT ;  /* 0x0000000a1600720c */ /* 0x000fe40003fa6270 */
[----:B-1----:R-:W-:Y:S02]  /*34d0*/  IADD3 R6, P3, PT, R30, R86, RZ ;  /* 0x000000561e067210 */ /* 0x002fe40007f7e0ff */
[----:B------:R-:W-:Y:S02]  /*34e0*/  PRMT R82, RZ, 0x7610, R82 ;  /* 0x00007610ff527816 */ /* 0x000fe40000000052 */
[----:B------:R-:W-:Y:S01]  /*34f0*/  PRMT R84, RZ, 0x7610, R84 ;  /* 0x00007610ff547816 */ /* 0x000fe20000000054 */
[----:B------:R-:W-:-:S06]  /*3500*/  IMAD.X R7, R207, 0x1, R88, P3 ;  /* 0x00000001cf077824 */ /* 0x000fcc00018e0658 */
[----:B------:R-:W5:Y:S04]  /*3510*/  @!P5 LDG.E.U8 R82, desc[UR24][R6.64] ;  /* 0x000000180652d981 */ /* 0x000f68000c1e1100 */
[----:B------:R-:W5:Y:S01]  /*3520*/  @!P5 LDG.E.U8 R84, desc[UR24][R4.64] ;  /* 0x000000180454d981 */ /* 0x000f62000c1e1100 */
[----:B------:R-:W-:Y:S01]  /*3530*/  ULEA UR13, UR22, UR11, 0x3 ;  /* 0x0000000b160d7291 */ /* 0x000fe2000f8e18ff */
[----:B------:R-:W-:-:S03]  /*3540*/  UMOV UR4, UR5 ;  /* 0x0000000500047c82 */ /* 0x000fc60008000000 */
[----:B------:R-:W-:Y:S01]  /*3550*/  UIADD3 UR13, UPT, UPT, UR13, 0x4400, URZ ;  /* 0x000044000d0d7890 */ /* 0x000fe2000fffe0ff */
[----:B--2---:R0:W-:Y:S04]  /*3560*/  STS.U8 [R181+UR11+0x2400], R34 ;  /* 0x00240022b5007988 */ /* 0x0041e8000800000b */
[----:B---3--:R0:W-:Y:S04]  /*3570*/  STS.U8 [R181+UR11+0x2800], R50 ;  /* 0x00280032b5007988 */ /* 0x0081e8000800000b */
[----:B----4-:R0:W-:Y:S04]  /*3580*/  STS.U8 [R181+UR11+0x2c00], R66 ;  /* 0x002c0042b5007988 */ /* 0x0101e8000800000b */
[----:B-----5:R0:W-:Y:S04]  /*3590*/  STS.U8 [R181+UR11+0x2000], R12 ;  /* 0x0020000cb5007988 */ /* 0x0201e8000800000b */
        /* <DEDUP_REMOVED lines=30> */
[----:B------:R1:W-:Y:S06]  /*3780*/  MEMBAR.ALL.CTA ;  /* 0x0000000000007992 */ /* 0x0003ec0000008000 */
[----:B-1----:R-:W1:Y:S02]  /*3790*/  FENCE.VIEW.ASYNC.S ;  /* 0x00000000000073c6 */ /* 0x002e640000000000 */
[----:B-1----:R-:W-:Y:S06]  /*37a0*/  BAR.SYNC.DEFER_BLOCKING 0x0 ;  /* 0x0000000000007b1d */ /* 0x002fec0000010000 */
[----:B------:R-:W-:Y:S05]  /*37b0*/  @P0 BRA `(.L_x_9) ;  /* 0x0000000000380947 */ /* 0x000fea0003800000 */
[----:B------:R-:W-:Y:S01]  /*37c0*/  UIADD3 UR23, UPT, UPT, UR10, 0x10, URZ ;  /* 0x000000100a177890 */ /* 0x000fe2000fffe0ff */
[----:B------:R-:W-:Y:S01]  /*37d0*/  UMOV UR18, UR6 ;  /* 0x0000000600127c82 */ /* 0x000fe20008000000 */
[----:B------:R-:W-:Y:S01]  /*37e0*/  UMOV UR19, 0x40004040 ;  /* 0x4000404000137882 */ /* 0x000fe20000000000 */
[----:B------:R-:W-:Y:S01]  /*37f0*/  UMOV UR20, 0x0 ;  /* 0x0000000000147882 */ /* 0x000fe20000000000 */
[----:B------:R-:W-:Y:S01]  /*3800*/  UMOV UR21, 0x8048010 ;  /* 0x0804801000157882 */ /* 0x000fe20000000000 */
[----:B------:R-:W-:Y:S01]  /*3810*/  UMOV UR8, UR13 ;  /* 0x0000000d00087c82 */ /* 0x000fe20008000000 */
[----:B------:R-:W-:Y:S01]  /*3820*/  UMOV UR9, URZ ;  /* 0x000000ff00097c82 */ /* 0x000fe20008000000 */
[----:B------:R-:W-:Y:S01]  /*3830*/  UMOV UR28, 0x0 ;  /* 0x00000000001c7882 */ /* 0x000fe20000000000 */
[----:B------:R-:W-:Y:S01]  /*3840*/  UMOV UR29, 0x8048010 ;  /* 0x08048010001d7882 */ /* 0x000fe20000000000 */
[----:B------:R1:W-:Y:S01]  /*3850*/  UTCQMMA gdesc[UR18], gdesc[UR14], tmem[UR10], tmem[UR20], idesc[UR21], UPT ;  /* 0x00ff140e120075ea */ /* 0x0003e2000b80030a */
[----:B------:R-:W-:Y:S01]  /*3860*/  UMOV UR5, UR8 ;  /* 0x0000000800057c82 */ /* 0x000fe20008000000 */
[----:B------:R1:W-:Y:S01]  /*3870*/  UTCQMMA gdesc[UR16], gdesc[UR14], tmem[UR23], tmem[UR28], idesc[UR29], UPT ;  /* 0x00ff1c0e100075ea */ /* 0x0003e2000b800317 */
[----:B------:R1:W-:Y:S01]  /*3880*/  UTCBAR [UR5], URZ ;  /* 0x000000ff050073e9 */ /* 0x0003e200080000ff */
[----:B------:R-:W-:-:S02]  /*3890*/  NOP ;  /* 0x0000000000007918 */ /* 0x000fc40000000000 */
.L_x_9:
[----:B------:R-:W-:Y:S01]  /*38a0*/  VIADD R8, R8, 0xffffffff ;  /* 0xffffffff08087836 */ /* 0x000fe20000000000 */
[----:B------:R-:W-:Y:S01]  /*38b0*/  UIADD3 UR22, UPT, UPT, UR22, 0x1, URZ ;  /* 0x0000000116167890 */ /* 0x000fe2000fffe0ff */
[----:B------:R-:W-:Y:S01]  /*38c0*/  IADD3 R90, P4, PT, R199, R90, RZ ;  /* 0x0000005ac75a7210 */ /* 0x000fe20007f9e0ff */
[----:B------:R-:W-:Y:S01]  /*38d0*/  IMAD.U32 R4, RZ, RZ, UR4 ;  /* 0x00000004ff047e24 */ /* 0x000fe2000f8e00ff */
[----:B------:R-:W-:Y:S01]  /*38e0*/  IADD3 R86, P5, PT, R201, R86, RZ ;  /* 0x00000056c9567210 */ /* 0x000fe20007fbe0ff */
[----:B------:R-:W-:Y:S01]  /*38f0*/  UISETP.GT.AND UP0, UPT, UR22, 0x1, UPT ;  /* 0x000000011600788c */ /* 0x000fe2000bf04270 */
[----:B------:R-:W-:Y:S01]  /*3900*/  ISETP.NE.U32.AND P3, PT, R8, RZ, PT ;  /* 0x000000ff0800720c */ /* 0x000fe20003f65070 */
[----:B------:R-:W-:Y:S02]  /*3910*/  VIADD R10, R10, 0xffffffe0 ;  /* 0xffffffe00a0a7836 */ /* 0x000fe40000000000 */
[----:B-1----:R-:W-:Y:S01]  /*3920*/  USEL UR5, URZ, 0x1, !UP0 ;  /* 0x00000001ff057887 */ /* 0x002fe2000c000000 */
[----:B------:R-:W-:Y:S01]  /*3930*/  IMAD.X R92, R203, 0x1, R92, P4 ;  /* 0x00000001cb5c7824 */ /* 0x000fe200020e065c */
[----:B------:R-:W-:Y:S01]  /*3940*/  USEL UR22, UR22, URZ, !UP0 ;  /* 0x000000ff16167287 */ /* 0x000fe2000c000000 */
[----:B------:R-:W-:Y:S01]  /*3950*/  IMAD.X R88, R205, 0x1, R88, P5 ;  /* 0x00000001cd587824 */ /* 0x000fe200028e0658 */
[----:B------:R-:W-:-:S06]  /*3960*/  ULOP3.LUT UR5, UR4, UR5, URZ, 0x3c, !UPT ;  /* 0x0000000504057292 */ /* 0x000fcc000f8e3cff */
[----:B------:R-:W-:Y:S06]  /*3970*/  @P3 BRA `(.L_x_10) ;  /* 0xfffffff000383947 */ /* 0x000fec000383ffff */
.L_x_7:
[----:B------:R-:W-:Y:S01]  /*3980*/  ISETP.GE.AND P0, PT, R24, 0x20, PT ;  /* 0x000000201800780c */ /* 0x000fe20003f06270 */
[----:B------:R-:W1:Y:S01]  /*3990*/  LDCU UR5, c[0x0][0x3b4] ;  /* 0x00007680ff0577ac */ /* 0x000e620008000800 */
[----:B------:R-:W2:Y:S11]  /*39a0*/  LDCU.128 UR16, c[0x0][0x390] ;  /* 0x00007200ff1077ac */ /* 0x000eb60008000c00 */
[----:B------:R-:W-:Y:S05]  /*39b0*/  @!P0 BRA `(.L_x_11) ;  /* 0x0000000000108947 */ /* 0x000fea0003800000 */
[----:B------:R-:W-:-:S06]  /*39c0*/  USHF.L.U32 UR4, UR4, 0x1f, URZ ;  /* 0x0000001f04047899 */ /* 0x000fcc00080006ff */
[----:B------:R-:W-:-:S04]  /*39d0*/  IMAD.U32 R3, RZ, RZ, UR4 ;  /* 0x00000004ff037e24 */ /* 0x000fc8000f8e00ff */
[----:B------:R-:W3:Y:S02]  /*39e0*/  SYNCS.PHASECHK.TRANS64.TRYWAIT P0, [UR13], R3 ;  /* 0x00000003ff0075a7 */ /* 0x000ee4000800110d */
[----:B---3--:R-:W-:Y:S05]  /*39f0*/  @!P0 BRA `(.L_x_12) ;  /* 0x0000000800c08947 */ /* 0x008fea0003800000 */
.L_x_11:
[----:B------:R-:W-:Y:S01]  /*3a00*/  BAR.SYNC.DEFER_BLOCKING 0x0 ;  /* 0x0000000000007b1d */ /* 0x000fe20000010000 */
[----:B------:R-:W-:Y:S01]  /*3a10*/  VIADD R3, R0, 0x1 ;  /* 0x0000000100037836 */ /* 0x000fe20000000000 */
[C---:B--2---:R-:W-:Y:S01]  /*3a20*/  ISETP.GE.AND P0, PT, R2.reuse, UR18, PT ;  /* 0x0000001202007c0c */ /* 0x044fe2000bf06270 */
[----:B-1----:R-:W-:Y:S02]  /*3a30*/  IMAD R2, R2, UR5, RZ ;  /* 0x0000000502027c24 */ /* 0x002fe4000f8e02ff */
[C---:B0-----:R-:W-:Y:S01]  /*3a40*/  VIADD R20, R0.reuse, 0x2 ;  /* 0x0000000200147836 */ /* 0x041fe20000000000 */
[----:B------:R-:W0:Y:S01]  /*3a50*/  LDCU UR4, c[0x0][0x3b8] ;  /* 0x00007700ff0477ac */ /* 0x000e220008000800 */
[----:B------:R-:W-:Y:S01]  /*3a60*/  ISETP.LT.AND P5, PT, R3, UR19, !P0 ;  /* 0x0000001303007c0c */ /* 0x000fe2000c7a1270 */
[----:B------:R-:W-:Y:S01]  /*3a70*/  VIADD R22, R0, 0x4 ;  /* 0x0000000400167836 */ /* 0x000fe20000000000 */
[----:B------:R-:W-:Y:S01]  /*3a80*/  IADD3 R27, P6, PT, R2, UR16, RZ ;  /* 0x00000010021b7c10 */ /* 0x000fe2000ffde0ff */
[----:B------:R-:W-:Y:S01]  /*3a90*/  VIADD R24, R0, 0x5 ;  /* 0x0000000500187836 */ /* 0x000fe20000000000 */
[----:B------:R-:W-:-:S02]  /*3aa0*/  ISETP.LT.AND P3, PT, R20, UR19, !P0 ;  /* 0x0000001314007c0c */ /* 0x000fc4000c761270 */
[----:B------:R-:W-:Y:S02]  /*3ab0*/  ISETP.LT.AND P4, PT, R0, UR19, !P0 ;  /* 0x0000001300007c0c */ /* 0x000fe4000c781270 */
[----:B------:R-:W-:Y:S01]  /*3ac0*/  LEA.HI.X.SX32 R29, R2, UR17, 0x1, P6 ;  /* 0x00000011021d7c11 */ /* 0x000fe2000b0f0eff */
[----:B------:R-:W1:Y:S02]  /*3ad0*/  @!P2 SYNCS.CCTL.IV [UR11+0x4400] ;  /* 0x00440000ff00a9b1 */ /* 0x000e64000800000b */
[----:B-1----:R-:W-:Y:S01]  /*3ae0*/  BAR.SYNC.DEFER_BLOCKING 0x0 ;  /* 0x0000000000007b1d */ /* 0x002fe20000010000 */
[----:B0-----:R-:W-:-:S04]  /*3af0*/  IMAD R3, R0, UR4, RZ ;  /* 0x0000000400037c24 */ /* 0x001fc8000f8e02ff */
[C---:B------:R-:W-:Y:S01]  /*3b00*/  VIADD R20, R3.reuse, UR4 ;  /* 0x0000000403147c36 */ /* 0x040fe20008000000 */
[C---:B------:R-:W-:Y:S01]  /*3b10*/  IADD3 R2, P6, PT, R3.reuse, R27, RZ ;  /* 0x0000001b03027210 */ /* 0x040fe20007fde0ff */
[----:B------:R-:W0:Y:S03]  /*3b20*/  LDTM.x16 R4, tmem[UR12] ;  /* 0x0000000c000479ee */ /* 0x000e260008240000 */
[----:B------:R-:W-:Y:S01]  /*3b30*/  LEA.HI.X.SX32 R3, R3, R29, 0x1, P6 ;  /* 0x0000001d03037211 */ /* 0x000fe200030f0eff */
[----:B------:R-:W1:Y:S01]  /*3b40*/  @!P2 SYNCS.CCTL.IV [UR11+0x4408] ;  /* 0x00440800ff00a9b1 */ /* 0x000e62000800000b */
[----:B------:R-:W-:Y:S01]  /*3b50*/  NOP ;  /* 0x0000000000007918 */ /* 0x000fe20000000000 */
[----:B0-----:R-:W-:Y:S01]  /*3b60*/  F2FP.SATFINITE.E4M3.F32.PACK_AB_MERGE_C R21, R5, R4, RZ ;  /* 0x000000040515723e */ /* 0x001fe200048070ff */
[----:B------:R-:W-:Y:S01]  /*3b70*/  VIADD R5, R0, 0x3 ;  /* 0x0000000300057836 */ /* 0x000fe20000000000 */
[----:B------:R-:W-:-:S02]  /*3b80*/  IADD3 R4, P2, PT, R20, R27, RZ ;  /* 0x0000001b14047210 */ /* 0x000fc40007f5e0ff */
[----:B------:R-:W-:Y:S01]  /*3b90*/  PRMT R25, R21, 0x9910, RZ ;  /* 0x0000991015197816 */ /* 0x000fe200000000ff */
[----:B------:R0:W-:Y:S01]  /*3ba0*/  @P4 STG.E.U8 desc[UR24][R2.64], R21 ;  /* 0x0000001502004986 */ /* 0x0001e2000c101118 */
[----:B------:R-:W-:Y:S02]  /*3bb0*/  ISETP.LT.AND P6, PT, R5, UR19, !P0 ;  /* 0x0000001305007c0c */ /* 0x000fe4000c7c1270 */
[C---:B------:R-:W-:Y:S01]  /*3bc0*/  LEA.HI.X.SX32 R5, R20.reuse, R29, 0x1, P2 ;  /* 0x0000001d14057211 */ /* 0x040fe200010f0eff */
[----:B------:R-:W-:Y:S01]  /*3bd0*/  VIADD R20, R20, UR4 ;  /* 0x0000000414147c36 */ /* 0x000fe20008000000 */
[----:B------:R-:W-:Y:S02]  /*3be0*/  F2FP.SATFINITE.E4M3.F32.PACK_AB_MERGE_C R23, R7, R6, RZ ;  /* 0x000000060717723e */ /* 0x000fe400048070ff */
[----:B------:R-:W-:Y:S02]  /*3bf0*/  SHF.R.S32.HI R25, RZ, 0x8, R25 ;  /* 0x00000008ff197819 */ /* 0x000fe40000011419 */
[----:B------:R-:W-:-:S02]  /*3c00*/  IADD3 R6, P4, PT, R20, R27, RZ ;  /* 0x0000001b14067210 */ /* 0x000fc40007f9e0ff */
[----:B------:R-:W-:Y:S01]  /*3c10*/  ISETP.LT.AND P2, PT, R22, UR19, !P0 ;  /* 0x0000001316007c0c */ /* 0x000fe2000c741270 */
[----:B------:R-:W-:Y:S01]  /*3c20*/  VIADD R22, R0, 0x6 ;  /* 0x0000000600167836 */ /* 0x000fe20000000000 */
[C---:B------:R-:W-:Y:S01]  /*3c30*/  LEA.HI.X.SX32 R7, R20.reuse, R29, 0x1, P4 ;  /* 0x0000001d14077211 */ /* 0x040fe200020f0eff */
[----:B------:R-:W-:Y:S01]  /*3c40*/  VIADD R20, R20, UR4 ;  /* 0x0000000414147c36 */ /* 0x000fe20008000000 */
[----:B------:R2:W-:Y:S01]  /*3c50*/  @P5 STG.E.U8 desc[UR24][R4.64], R25 ;  /* 0x0000001904005986 */ /* 0x0005e2000c101118 */
[----:B0-----:R-:W-:Y:S01]  /*3c60*/  F2FP.SATFINITE.E4M3.F32.PACK_AB_MERGE_C R21, R9, R8, RZ ;  /* 0x000000080915723e */ /* 0x001fe200048070ff */
[----:B------:R-:W-:Y:S01]  /*3c70*/  VIADD R9, R0, 0x8 ;  /* 0x0000000800097836 */ /* 0x000fe20000000000 */
[----:B------:R-:W-:Y:S01]  /*3c80*/  ISETP.LT.AND P4, PT, R22, UR19, !P0 ;  /* 0x0000001316007c0c */ /* 0x000fe2000c781270 */
[----:B------:R0:W-:Y:S01]  /*3c90*/  @P3 STG.E.U8 desc[UR24][R6.64], R23 ;  /* 0x0000001706003986 */ /* 0x0001e2000c101118 */
[C---:B------:R-:W-:Y:S01]  /*3ca0*/  IADD3 R2, P3, PT, R20.reuse, R27, RZ ;  /* 0x0000001b14027210 */ /* 0x040fe20007f7e0ff */
[----:B------:R-:W-:Y:S01]  /*3cb0*/  VIADD R8, R20, UR4 ;  /* 0x0000000414087c36 */ /* 0x000fe20008000000 */
[----:B------:R-:W-:-:S02]  /*3cc0*/  PRMT R22, R23, 0x9910, RZ ;  /* 0x0000991017167816 */ /* 0x000fc400000000ff */
[----:B------:R-:W-:Y:S01]  /*3cd0*/  LEA.HI.X.SX32 R3, R20, R29, 0x1, P3 ;  /* 0x0000001d14037211 */ /* 0x000fe200018f0eff */
[----:B------:R-:W-:Y:S01]  /*3ce0*/  VIADD R20, R0, 0x7 ;  /* 0x0000000700147836 */ /* 0x000fe20000000000 */
[----:B------:R-:W-:Y:S02]  /*3cf0*/  ISETP.LT.AND P5, PT, R24, UR19, !P0 ;  /* 0x0000001318007c0c */ /* 0x000fe4000c7a1270 */
[C---:B--2---:R-:W-:Y:S02]  /*3d00*/  IADD3 R4, P3, PT, R8.reuse, R27, RZ ;  /* 0x0000001b08047210 */ /* 0x044fe40007f7e0ff */
[----:B------:R-:W-:Y:S02]  /*3d10*/  SHF.R.S32.HI R25, RZ, 0x8, R22 ;  /* 0x00000008ff197819 */ /* 0x000fe40000011416 */
[C---:B------:R-:W-:Y:S01]  /*3d20*/  LEA.HI.X.SX32 R5, R8.reuse, R29, 0x1, P3 ;  /* 0x0000001d08057211 */ /* 0x040fe200018f0eff */
[----:B------:R-:W-:Y:S01]  /*3d30*/  VIADD R8, R8, UR4 ;  /* 0x0000000408087c36 */ /* 0x000fe20008000000 */
[----:B------:R-:W-:Y:S01]  /*3d40*/  ISETP.LT.AND P3, PT, R9, UR19, !P0 ;  /* 0x0000001309007c0c */ /* 0x000fe2000c761270 */
[----:B------:R2:W-:Y:S01]  /*3d50*/  @P6 STG.E.U8 desc[UR24][R2.64], R25 ;  /* 0x0000001902006986 */ /* 0x0005e2000c101118 */
[----:B0-----:R-:W-:Y:S01]  /*3d60*/  PRMT R23, R21, 0x9910, RZ ;  /* 0x0000991015177816 */ /* 0x001fe200000000ff */
[C---:B------:R-:W-:Y:S01]  /*3d70*/  VIADD R9, R8.reuse, UR4 ;  /* 0x0000000408097c36 */ /* 0x040fe20008000000 */
[----:B------:R-:W-:Y:S01]  /*3d80*/  F2FP.SATFINITE.E4M3.F32.PACK_AB_MERGE_C R11, R11, R10, RZ ;  /* 0x0000000a0b0b723e */ /* 0x000fe200048070ff */
[----:B------:R0:W-:Y:S01]  /*3d90*/  @P2 STG.E.U8 desc[UR24][R4.64], R21 ;  /* 0x0000001504002986 */ /* 0x0001e2000c101118 */
[----:B------:R-:W-:Y:S01]  /*3da0*/  IADD3 R6, P2, PT, R8, R27, RZ ;  /* 0x0000001b08067210 */ /* 0x000fe20007f5e0ff */
[----:B------:R-:W-:Y:S01]  /*3db0*/  VIADD R10, R0, 0x9 ;  /* 0x00000009000a7836 */ /* 0x000fe20000000000 */
[----:B------:R-:W-:-:S02]  /*3dc0*/  SHF.R.S32.HI R23, RZ, 0x8, R23 ;  /* 0x00000008ff177819 */ /* 0x000fc40000011417 */
[----:B------:R-:W-:Y:S01]  /*3dd0*/  LEA.HI.X.SX32 R7, R8, R29, 0x1, P2 ;  /* 0x0000001d08077211 */ /* 0x000fe200010f0eff */
[----:B------:R-:W-:Y:S01]  /*3de0*/  VIADD R8, R0, 0xa ;  /* 0x0000000a00087836 */ /* 0x000fe20000000000 */
[----:B------:R-:W-:Y:S02]  /*3df0*/  ISETP.LT.AND P6, PT, R20, UR19, !P0 ;  /* 0x0000001314007c0c */ /* 0x000fe4000c7c1270 */
[----:B--2---:R-:W-:Y:S01]  /*3e00*/  IADD3 R2, P2, PT, R9, R27, RZ ;  /* 0x0000001b09027210 */ /* 0x004fe20007f5e0ff */
[----:B------:R2:W-:Y:S01]  /*3e10*/  @P5 STG.E.U8 desc[UR24][R6.64], R23 ;  /* 0x0000001706005986 */ /* 0x0005e2000c101118 */
[----:B------:R-:W-:Y:S01]  /*3e20*/  F2FP.SATFINITE.E4M3.F32.PACK_AB_MERGE_C R13, R13, R12, RZ ;  /* 0x0000000c0d0d723e */ /* 0x000fe200048070ff */
[----:B------:R-:W-:Y:S01]  /*3e30*/  VIADD R12, R0, 0xe ;  /* 0x0000000e000c7836 */ /* 0x000fe20000000000 */
[C---:B------:R-:W-:Y:S01]  /*3e40*/  LEA.HI.X.SX32 R3, R9.reuse, R29, 0x1, P2 ;  /* 0x0000001d09037211 */ /* 0x040fe200010f0eff */
[----:B------:R-:W-:Y:S01]  /*3e50*/  VIADD R9, R9, UR4 ;  /* 0x0000000409097c36 */ /* 0x000fe20008000000 */
[----:B------:R-:W-:-:S02]  /*3e60*/  ISETP.LT.AND P2, PT, R8, UR19, !P0 ;  /* 0x0000001308007c0c */ /* 0x000fc4000c741270 */
[----:B0-----:R-:W-:Y:S01]  /*3e70*/  PRMT R21, R11, 0x9910, RZ ;  /* 0x000099100b157816 */ /* 0x001fe200000000ff */
[----:B------:R0:W-:Y:S01]  /*3e80*/  @P4 STG.E.U8 desc[UR24][R2.64], R11 ;  /* 0x0000000b02004986 */ /* 0x0001e2000c101118 */
[C---:B------:R-:W-:Y:S01]  /*3e90*/  IADD3 R4, P4, PT, R9.reuse, R27, RZ ;  /* 0x0000001b09047210 */ /* 0x040fe20007f9e0ff */
[C---:B------:R-:W-:Y:S01]  /*3ea0*/  VIADD R8, R9.reuse, UR4 ;  /* 0x0000000409087c36 */ /* 0x040fe20008000000 */
[----:B------:R-:W-:Y:S02]  /*3eb0*/  SHF.R.S32.HI R21, RZ, 0x8, R21 ;  /* 0x00000008ff157819 */ /* 0x000fe40000011415 */
[----:B------:R-:W-:Y:S01]  /*3ec0*/  LEA.HI.X.SX32 R5, R9, R29, 0x1, P4 ;  /* 0x0000001d09057211 */ /* 0x000fe200020f0eff */
[----:B------:R-:W-:Y:S01]  /*3ed0*/  VIADD R9, R0, 0xc ;  /* 0x0000000c00097836 */ /* 0x000fe20000000000 */
[----:B--2---:R-:W-:Y:S02]  /*3ee0*/  IADD3 R6, P4, PT, R8, R27, RZ ;  /* 0x0000001b08067210 */ /* 0x004fe40007f9e0ff */
[----:B------:R-:W-:Y:S01]  /*3ef0*/  ISETP.LT.AND P5, PT, R10, UR19, !P0 ;  /* 0x000000130a007c0c */ /* 0x000fe2000c7a1270 */
[----:B------:R2:W-:Y:S01]  /*3f00*/  @P6 STG.E.U8 desc[UR24][R4.64], R21 ;  /* 0x0000001504006986 */ /* 0x0005e2000c101118 */
[C---:B------:R-:W-:Y:S01]  /*3f10*/  LEA.HI.X.SX32 R7, R8.reuse, R29, 0x1, P4 ;  /* 0x0000001d08077211 */ /* 0x040fe200020f0eff */
[----:B------:R-:W-:Y:S01]  /*3f20*/  VIADD R8, R8, UR4 ;  /* 0x0000000408087c36 */ /* 0x000fe20008000000 */
[----:B------:R-:W-:Y:S01]  /*3f30*/  ISETP.LT.AND P6, PT, R9, UR19, !P0 ;  /* 0x0000001309007c0c */ /* 0x000fe2000c7c1270 */
[----:B------:R-:W-:Y:S01]  /*3f40*/  VIADD R10, R0, 0xb ;  /* 0x0000000b000a7836 */ /* 0x000fe20000000000 */
[----:B0-----:R-:W-:Y:S01]  /*3f50*/  PRMT R11, R13, 0x9910, RZ ;  /* 0x000099100d0b7816 */ /* 0x001fe200000000ff */
[----:B------:R0:W-:Y:S01]  /*3f60*/  @P3 STG.E.U8 desc[UR24][R6.64], R13 ;  /* 0x0000000d06003986 */ /* 0x0001e2000c101118 */
[C---:B------:R-:W-:Y:S01]  /*3f70*/  IADD3 R2, P3, PT, R8.reuse, R27, RZ ;  /* 0x0000001b08027210 */ /* 0x040fe20007f7e0ff */
[----:B------:R-:W-:Y:S01]  /*3f80*/  VIADD R9, R8, UR4 ;  /* 0x0000000408097c36 */ /* 0x000fe20008000000 */
[----:B------:R-:W-:-:S02]  /*3f90*/  SHF.R.S32.HI R11, RZ, 0x8, R11 ;  /* 0x00000008ff0b7819 */ /* 0x000fc4000001140b */
[----:B------:R-:W-:Y:S01]  /*3fa0*/  LEA.HI.X.SX32 R3, R8, R29, 0x1, P3 ;  /* 0x0000001d08037211 */ /* 0x000fe200018f0eff */
[C---:B------:R-:W-:Y:S01]  /*3fb0*/  VIADD R8, R9.reuse, UR4 ;  /* 0x0000000409087c36 */ /* 0x040fe20008000000 */
[C---:B--2---:R-:W-:Y:S02]  /*3fc0*/  IADD3 R4, P3, PT, R9.reuse, R27, RZ ;  /* 0x0000001b09047210 */ /* 0x044fe40007f7e0ff */
[----:B------:R-:W-:Y:S01]  /*3fd0*/  ISETP.LT.AND P4, PT, R10, UR19, !P0 ;  /* 0x000000130a007c0c */ /* 0x000fe2000c781270 */
[----:B------:R-:W-:Y:S01]  /*3fe0*/  VIADD R10, R0, 0xd ;  /* 0x0000000d000a7836 */ /* 0x000fe20000000000 */
[----:B------:R-:W-:Y:S01]  /*3ff0*/  LEA.HI.X.SX32 R5, R9, R29, 0x1, P3 ;  /* 0x0000001d09057211 */ /* 0x000fe200018f0eff */
[----:B------:R2:W-:Y:S01]  /*4000*/  @P5 STG.E.U8 desc[UR24][R2.64], R11 ;  /* 0x0000000b02005986 */ /* 0x0005e2000c101118 */
[C---:B------:R-:W-:Y:S01]  /*4010*/  VIADD R9, R8.reuse, UR4 ;  /* 0x0000000408097c36 */ /* 0x040fe20008000000 */
[----:B0-----:R-:W-:Y:S02]  /*4020*/  IADD3 R6, P5, PT, R8, R27, RZ ;  /* 0x0000001b08067210 */ /* 0x001fe40007fbe0ff */
[----:B------:R-:W-:-:S02]  /*4030*/  F2FP.SATFINITE.E4M3.F32.PACK_AB_MERGE_C R15, R15, R14, RZ ;  /* 0x0000000e0f0f723e */ /* 0x000fc400048070ff */
[----:B------:R-:W-:Y:S01]  /*4040*/  ISETP.LT.AND P3, PT, R10, UR19, !P0 ;  /* 0x000000130a007c0c */ /* 0x000fe2000c761270 */
[C---:B------:R-:W-:Y:S01]  /*4050*/  VIADD R10, R9.reuse, UR4 ;  /* 0x00000004090a7c36 */ /* 0x040fe20008000000 */
[----:B------:R-:W-:Y:S01]  /*4060*/  LEA.HI.X.SX32 R7, R8, R29, 0x1, P5 ;  /* 0x0000001d08077211 */ /* 0x000fe200028f0eff */
[----:B------:R0:W-:Y:S01]  /*4070*/  @P2 STG.E.U8 desc[UR24][R4.64], R15 ;  /* 0x0000000f04002986 */ /* 0x0001e2000c101118 */
[C---:B------:R-:W-:Y:S02]  /*4080*/  IADD3 R8, P5, PT, R9.reuse, R27, RZ ;  /* 0x0000001b09087210 */ /* 0x040fe40007fbe0ff */
[----:B------:R-:W-:Y:S01]  /*4090*/  ISETP.LT.AND P2, PT, R12, UR19, !P0 ;  /* 0x000000130c007c0c */ /* 0x000fe2000c741270 */
[----:B------:R-:W-:Y:S01]  /*40a0*/  VIADD R12, R0, 0xf ;  /* 0x0000000f000c7836 */ /* 0x000fe20000000000 */
[----:B------:R-:W-:Y:S01]  /*40b0*/  LEA.HI.X.SX32 R9, R9, R29, 0x1, P5 ;  /* 0x0000001d09097211 */ /* 0x000fe200028f0eff */
[C---:B------:R-:W-:Y:S01]  /*40c0*/  VIADD R0, R10.reuse, UR4 ;  /* 0x000000040a007c36 */ /* 0x040fe20008000000 */
[----:B--2---:R-:W-:-:S02]  /*40d0*/  IADD3 R2, P5, PT, R10, R27, RZ ;  /* 0x0000001b0a027210 */ /* 0x004fc40007fbe0ff */
[----:B------:R-:W-:Y:S01]  /*40e0*/  F2FP.SATFINITE.E4M3.F32.PACK_AB_MERGE_C R17, R17, R16, RZ ;  /* 0x000000101111723e */ /* 0x000fe200048070ff */
[----:B------:R-:W-:Y:S01]  /*40f0*/  VIADD R11, R0, UR4 ;  /* 0x00000004000b7c36 */ /* 0x000fe20008000000 */
[----:B------:R-:W-:Y:S02]  /*4100*/  LEA.HI.X.SX32 R3, R10, R29, 0x1, P5 ;  /* 0x0000001d0a037211 */ /* 0x000fe400028f0eff */
[----:B0-----:R-:W-:Y:S02]  /*4110*/  IADD3 R4, P5, PT, R0, R27, RZ ;  /* 0x0000001b00047210 */ /* 0x001fe40007fbe0ff */
[----:B------:R-:W-:Y:S02]  /*4120*/  ISETP.LT.AND P0, PT, R12, UR19, !P0 ;  /* 0x000000130c007c0c */ /* 0x000fe4000c701270 */
[----:B------:R-:W-:Y:S02]  /*4130*/  PRMT R13, R15, 0x9910, RZ ;  /* 0x000099100f0d7816 */ /* 0x000fe400000000ff */
[----:B------:R-:W-:-:S02]  /*4140*/  F2FP.SATFINITE.E4M3.F32.PACK_AB_MERGE_C R19, R19, R18, RZ ;  /* 0x000000121313723e */ /* 0x000fc400048070ff */
[----:B------:R-:W-:Y:S02]  /*4150*/  PRMT R15, R17, 0x9910, RZ ;  /* 0x00009910110f7816 */ /* 0x000fe400000000ff */
[----:B------:R-:W-:Y:S02]  /*4160*/  LEA.HI.X.SX32 R5, R0, R29, 0x1, P5 ;  /* 0x0000001d00057211 */ /* 0x000fe400028f0eff */
[----:B------:R-:W-:Y:S02]  /*4170*/  IADD3 R10, P5, PT, R11, R27, RZ ;  /* 0x0000001b0b0a7210 */ /* 0x000fe40007fbe0ff */
[----:B------:R-:W-:Y:S02]  /*4180*/  SHF.R.S32.HI R13, RZ, 0x8, R13 ;  /* 0x00000008ff0d7819 */ /* 0x000fe4000001140d */
[----:B------:R-:W-:Y:S02]  /*4190*/  PRMT R21, R19, 0x9910, RZ ;  /* 0x0000991013157816 */ /* 0x000fe400000000ff */
[----:B------:R-:W-:Y:S01]  /*41a0*/  SHF.R.S32.HI R15, RZ, 0x8, R15 ;  /* 0x00000008ff0f7819 */ /* 0x000fe2000001140f */
[----:B------:R0:W-:Y:S01]  /*41b0*/  @P4 STG.E.U8 desc[UR24][R6.64], R13 ;  /* 0x0000000d06004986 */ /* 0x0001e2000c101118 */
[----:B------:R-:W-:-:S02]  /*41c0*/  LEA.HI.X.SX32 R11, R11, R29, 0x1, P5 ;  /* 0x0000001d0b0b7211 */ /* 0x000fc400028f0eff */
[----:B------:R-:W-:Y:S01]  /*41d0*/  SHF.R.S32.HI R21, RZ, 0x8, R21 ;  /* 0x00000008ff157819 */ /* 0x000fe20000011415 */
[----:B------:R0:W-:Y:S04]  /*41e0*/  @P6 STG.E.U8 desc[UR24][R8.64], R17 ;  /* 0x0000001108006986 */ /* 0x0001e8000c101118 */
[----:B------:R0:W-:Y:S04]  /*41f0*/  @P3 STG.E.U8 desc[UR24][R2.64], R15 ;  /* 0x0000000f02003986 */ /* 0x0001e8000c101118 */
[----:B------:R0:W-:Y:S04]  /*4200*/  @P2 STG.E.U8 desc[UR24][R4.64], R19 ;  /* 0x0000001304002986 */ /* 0x0001e8000c101118 */
[----:B------:R0:W-:Y:S01]  /*4210*/  @P0 STG.E.U8 desc[UR24][R10.64], R21 ;  /* 0x000000150a000986 */ /* 0x0001e2000c101118 */
[----:B-1----:R-:W-:Y:S06]  /*4220*/  BAR.SYNC.DEFER_BLOCKING 0x0 ;  /* 0x0000000000007b1d */ /* 0x002fec0000010000 */
[----:B------:R-:W-:Y:S05]  /*4230*/  @P1 BRA `(.L_x_13) ;  /* 0x00000000009c1947 */ /* 0x000fea0003800000 */
[----:B------:R-:W1:Y:S01]  /*4240*/  S2UR UR5, SR_CgaCtaId ;  /* 0x00000000000579c3 */ /* 0x000e620000008800 */
[----:B------:R-:W-:Y:S01]  /*4250*/  NOP ;  /* 0x0000000000007918 */ /* 0x000fe20000000000 */
[----:B------:R-:W-:Y:S01]  /*4260*/  UMOV UR4, 0x50 ;  /* 0x0000005000047882 */ /* 0x000fe20000000000 */
[----:B------:R-:W-:Y:S02]  /*4270*/  IMAD.U32 R0, RZ, RZ, UR10 ;  /* 0x0000000aff007e24 */ /* 0x000fe4000f8e00ff */
[----:B0-----:R-:W-:-:S03]  /*4280*/  IMAD.MOV.U32 R3, RZ, RZ, 0x1 ;  /* 0x00000001ff037424 */ /* 0x001fc600078e00ff */
[----:B------:R-:W-:-:S04]  /*4290*/  LOP3.LUT R0, R0, 0xffff, RZ, 0xc0, !PT ;  /* 0x0000ffff00007812 */ /* 0x000fc800078ec0ff */
[----:B------:R-:W-:-:S05]  /*42a0*/  SHF.R.U32.HI R0, RZ, 0x5, R0 ;  /* 0x00000005ff007819 */ /* 0x000fca0000011600 */
[----:B------:R-:W-:Y:S01]  /*42b0*/  VIADD R2, R0, 0x10 ;  /* 0x0000001000027836 */ /* 0x000fe20000000000 */
[----:B------:R-:W-:Y:S01]  /*42c0*/  SHF.L.U32 R0, R3, R0, RZ ;  /* 0x0000000003007219 */ /* 0x000fe200000006ff */
[----:B-1----:R-:W-:-:S03]  /*42d0*/  ULEA UR6, UR5, UR4, 0x18 ;  /* 0x0000000405067291 */ /* 0x002fc6000f8ec0ff */
[----:B------:R-:W-:-:S04]  /*42e0*/  SHF.L.U32 R3, R3, R2, RZ ;  /* 0x0000000203037219 */ /* 0x000fc800000006ff */
[----:B------:R-:W-:Y:S02]  /*42f0*/  LOP3.LUT R0, R3, R0, RZ, 0xfc, !PT ;  /* 0x0000000003007212 */ /* 0x000fe400078efcff */
[----:B------:R-:W0:Y:S02]  /*4300*/  LDS R5, [UR6] ;  /* 0x00000006ff057984 */ /* 0x000e240008000800 */
[C---:B------:R-:W-:Y:S02]  /*4310*/  LOP3.LUT R2, R0.reuse, 0xffff, RZ, 0xc0, !PT ;  /* 0x0000ffff00027812 */ /* 0x040fe400078ec0ff */
[----:B0-----:R-:W-:-:S04]  /*4320*/  LOP3.LUT R3, R0, 0xffff, R5, 0x80, !PT ;  /* 0x0000ffff00037812 */ /* 0x001fc800078e8005 */
[----:B------:R-:W-:-:S13]  /*4330*/  ISETP.NE.AND P0, PT, R3, R2, PT ;  /* 0x000000020300720c */ /* 0x000fda0003f05270 */
[----:B------:R-:W-:Y:S05]  /*4340*/  @P0 BRA `(.L_x_14) ;  /* 0x0000000000500947 */ /* 0x000fea0003800000 */
[----:B------:R-:W-:Y:S02]  /*4350*/  SHF.R.U32.HI R5, RZ, 0x10, R5 ;  /* 0x00000010ff057819 */ /* 0x000fe40000011605 */
[----:B------:R-:W-:-:S04]  /*4360*/  SHF.R.U32.HI R2, RZ, 0x10, R0 ;  /* 0x00000010ff027819 */ /* 0x000fc80000011600 */
[----:B------:R-:W-:-:S04]  /*4370*/  LOP3.LUT R5, R5, R2, RZ, 0xc0, !PT ;  /* 0x0000000205057212 */ /* 0x000fc800078ec0ff */
[----:B------:R-:W-:-:S13]  /*4380*/  ISETP.NE.AND P0, PT, R5, R2, PT ;  /* 0x000000020500720c */ /* 0x000fda0003f05270 */
[----:B------:R-:W-:Y:S05]  /*4390*/  @P0 BRA `(.L_x_15) ;  /* 0x0000000000300947 */ /* 0x000fea0003800000 */
[----:B------:R-:W-:Y:S01]  /*43a0*/  R2UR UR4, R0 ;  /* 0x00000000000472ca */ /* 0x000fe200000e0000 */
[----:B------:R-:W-:Y:S01]  /*43b0*/  VOTEU.ANY UR5, UPT, PT ;  /* 0x0000000000057886 */ /* 0x000fe200038e0100 */
[----:B------:R-:W0:Y:S01]  /*43c0*/  S2R R0, SR_LANEID ;  /* 0x0000000000007919 */ /* 0x000e220000000000 */
[----:B------:R-:W-:-:S10]  /*43d0*/  UFLO.U32 UR5, UR5 ;  /* 0x00000005000572bd */ /* 0x000fd400080e0000 */
[----:B------:R-:W-:-:S06]  /*43e0*/  ULOP3.LUT UR4, URZ, UR4, URZ, 0x33, !UPT ;  /* 0x00000004ff047292 */ /* 0x000fcc000f8e33ff */
[----:B------:R-:W-:-:S04]  /*43f0*/  IMAD.U32 R2, RZ, RZ, UR4 ;  /* 0x00000004ff027e24 */ /* 0x000fc8000f8e00ff */
[----:B------:R-:W1:Y:S02]  /*4400*/  REDUX UR7, R2 ;  /* 0x00000000020773c4 */ /* 0x000e640000000000 */
[----:B------:R2:W-:Y:S01]  /*4410*/  UTCATOMSWS.AND URZ, UR4 ;  /* 0x0000000400ff79e3 */ /* 0x0005e20008000000 */
[----:B0-----:R-:W-:Y:S01]  /*4420*/  ISETP.EQ.U32.AND P0, PT, R0, UR5, PT ;  /* 0x0000000500007c0c */ /* 0x001fe2000bf02070 */
[----:B-1----:R-:W-:-:S12]  /*4430*/  IMAD.U32 R0, RZ, RZ, UR7 ;  /* 0x00000007ff007e24 */ /* 0x002fd8000f8e00ff */
[----:B------:R2:W-:Y:S01]  /*4440*/  @P0 ATOMS.AND RZ, [UR6], R0 ;  /* 0x00000000ffff098c */ /* 0x0005e2000a800006 */
[----:B------:R-:W-:Y:S05]  /*4450*/  BRA `(.L_x_13) ;  /* 0x0000000000147947 */ /* 0x000fea0003800000 */
.L_x_15:
[----:B------:R-:W-:-:S07]  /*4460*/  MOV R2, 0x4480 ;  /* 0x0000448000027802 */ /* 0x000fce0000000f00 */
[----:B------:R-:W-:Y:S05]  /*4470*/  CALL.REL.NOINC `($__internal_0_$__cuda_sm10x_tcgen05_guardrail_trap_col_being_dealloced_not_returned_by_alloc) ;  /* 0x00000000002c7944 */ /* 0x000fea0003c00000 */
[----:B------:R-:W-:Y:S05]  /*4480*/  BRA `(.L_x_13) ;  /* 0x0000000000087947 */ /* 0x000fea0003800000 */
.L_x_14:
[----:B------:R-:W-:-:S07]  /*4490*/  MOV R2, 0x44b0 ;  /* 0x000044b000027802 */ /* 0x000fce0000000f00 */
[----:B------:R-:W-:Y:S05]  /*44a0*/  CALL.REL.NOINC `($__internal_2_$__cuda_sm10x_tcgen05_guardrail_trap_unallocated_columns_being_dealloced) ;  /* 0x0000000000387944 */ /* 0x000fea0003c00000 */
.L_x_13:
[----:B------:R-:W-:Y:S01]  /*44b0*/  NOP ;  /* 0x0000000000007918 */ /* 0x000fe20000000000 */
[----:B--2---:R-:W-:Y:S05]  /*44c0*/  EXIT ;  /* 0x000000000000794d */ /* 0x004fea0003800000 */
.L_x_8:
[----:B------:R-:W0:Y:S02]  /*44d0*/  SYNCS.PHASECHK.TRANS64.TRYWAIT P6, [UR13], R12 ;  /* 0x0000000cff0075a7 */ /* 0x000e2400080c110d */
[----:B0-----:R-:W-:Y:S05]  /*44e0*/  @!P6 BRA `(.L_x_8) ;  /* 0xfffffffc00f8e947 */ /* 0x001fea000383ffff */
[----:B------:R-:W-:Y:S05]  /*44f0*/  BRA `(.L_x_16) ;  /* 0xffffffe800547947 */ /* 0x000fea000383ffff */
.L_x_12:
[----:B------:R-:W3:Y:S02]  /*4500*/  SYNCS.PHASECHK.TRANS64.TRYWAIT P0, [UR13], R3 ;  /* 0x00000003ff0075a7 */ /* 0x000ee4000800110d */
[----:B---3--:R-:W-:Y:S05]  /*4510*/  @!P0 BRA `(.L_x_12) ;  /* 0xfffffffc00f88947 */ /* 0x008fea000383ffff */
[----:B------:R-:W-:Y:S05]  /*4520*/  BRA `(.L_x_11) ;  /* 0xfffffff400347947 */ /* 0x000fea000383ffff */
        .weak           $__internal_0_$__cuda_sm10x_tcgen05_guardrail_trap_col_being_dealloced_not_returned_by_alloc
        .type           $__internal_0_$__cuda_sm10x_tcgen05_guardrail_trap_col_being_dealloced_not_returned_by_alloc,@function
        .size           $__internal_0_$__cuda_sm10x_tcgen05_guardrail_trap_col_being_dealloced_not_returned_by_alloc,($__internal_1_$__cuda_sm10x_tcgen05_guardrail_trap_phase_invalid_during_alloc - $__internal_0_$__cuda_sm10x_tcgen05_guardrail_trap_col_being_dealloced_not_returned_by_alloc)
$__internal_0_$__cuda_sm10x_tcgen05_guardrail_trap_col_being_dealloced_not_returned_by_alloc:
[----:B------:R-:W-:Y:S05]  /*4530*/  BPT.TRAP 0x1 ;  /* 0x000000040000795c */ /* 0x000fea0000300000 */
[----:B------:R-:W-:-:S04]  /*4540*/  IMAD.MOV.U32 R3, RZ, RZ, 0x0 ;  /* 0x00000000ff037424 */ /* 0x000fc800078e00ff */
[----:B------:R-:W-:Y:S05]  /*4550*/  RET.REL.NODEC R2 `(matmul_kernel) ;  /* 0xffffffb802a87950 */ /* 0x000fea0003c3ffff */
        .weak           $__internal_1_$__cuda_sm10x_tcgen05_guardrail_trap_phase_invalid_during_alloc
        .type           $__internal_1_$__cuda_sm10x_tcgen05_guardrail_trap_phase_invalid_during_alloc,@function
        .size           $__internal_1_$__cuda_sm10x_tcgen05_guardrail_trap_phase_invalid_during_alloc,($__internal_2_$__cuda_sm10x_tcgen05_guardrail_trap_unallocated_columns_being_dealloced - $__internal_1_$__cuda_sm10x_tcgen05_guardrail_trap_phase_invalid_during_alloc)
$__internal_1_$__cuda_sm10x_tcgen05_guardrail_trap_phase_invalid_during_alloc:
[----:B------:R-:W-:Y:S05]  /*4560*/  BPT.TRAP 0x1 ;  /* 0x000000040000795c */ /* 0x000fea0000300000 */
[----:B------:R-:W-:-:S04]  /*4570*/  IMAD.MOV.U32 R3, RZ, RZ, 0x0 ;  /* 0x00000000ff037424 */ /* 0x000fc800078e00ff */
[----:B------:R-:W-:Y:S05]  /*4580*/  RET.REL.NODEC R2 `(matmul_kernel) ;  /* 0xffffffb8029c7950 */ /* 0x000fea0003c3ffff */
        .weak           $__internal_2_$__cuda_sm10x_tcgen05_guardrail_trap_unallocated_columns_being_dealloced
        .type           $__internal_2_$__cuda_sm10x_tcgen05_guardrail_trap_unallocated_columns_being_dealloced,@function
        .size           $__internal_2_$__cuda_sm10x_tcgen05_guardrail_trap_unallocated_columns_being_dealloced,(.L_x_20 - $__internal_2_$__cuda_sm10x_tcgen05_guardrail_trap_unallocated_columns_being_dealloced)
$__internal_2_$__cuda_sm10x_tcgen05_guardrail_trap_unallocated_columns_being_dealloced:
[----:B------:R-:W-:Y:S05]  /*4590*/  BPT.TRAP 0x1 ;  /* 0x000000040000795c */ /* 0x000fea0000300000 */
[----:B------:R-:W-:-:S04]  /*45a0*/  IMAD.MOV.U32 R3, RZ, RZ, 0x0 ;  /* 0x00000000ff037424 */ /* 0x000fc800078e00ff */
[----:B------:R-:W-:Y:S05]  /*45b0*/  RET.REL.NODEC R2 `(matmul_kernel) ;  /* 0xffffffb802907950 */ /* 0x000fea0003c3ffff */
.L_x_17:
[----:B------:R-:W-:-:S00]  /*45c0*/  BRA `(.L_x_17) ;  /* 0xfffffffc00fc7947 */ /* 0x000fc0000383ffff */
[----:B------:R-:W-:-:S00]  /*45d0*/  NOP ;  /* 0x0000000000007918 */ /* 0x000fc00000000000 */
        /* <DEDUP_REMOVED lines=10> */
.L_x_20:


//--------------------- .nv.shared.matmul_kernel  --------------------------
	.section	.nv.shared.matmul_kernel,"aw",@nobits
	.sectionflags	@""
	.align	16
	.zero		1024


//--------------------- .nv.shared.reserved.0     --------------------------
	.section	.nv.shared.reserved.0,"aw",@nobits
	.align	8
	.weak		__nv_reservedSMEM_offset_0_alias
	.size		__nv_reservedSMEM_offset_0_alias, 0, 64
	.other		__nv_reservedSMEM_offset_0_alias,@"STO_CUDA_RESERVED_SHARED STV_DEFAULT"
__nv_reservedSMEM_offset_0_alias:
	.zero		0
.nv.shared.reserved.0:
	.zero		64
	.weak		__nv_reservedSMEM_allocation_phase
	.type		__nv_reservedSMEM_allocation_phase,@object
	.size		__nv_reservedSMEM_allocation_phase,(.L_0 - __nv_reservedSMEM_allocation_phase)
__nv_reservedSMEM_allocation_phase:
	.zero		1
.L_0:
	.zero		7
	.weak		__nv_reservedSMEM_devtool_atexit_pc
	.type		__nv_reservedSMEM_devtool_atexit_pc,@object
	.size		__nv_reservedSMEM_devtool_atexit_pc,(__nv_reservedSMEM_allocation_mask - __nv_reservedSMEM_devtool_atexit_pc)
__nv_reservedSMEM_devtool_atexit_pc:
	.zero		8
	.weak		__nv_reservedSMEM_allocation_mask
	.type		__nv_reservedSMEM_allocation_mask,@object
	.size		__nv_reservedSMEM_allocation_mask,(.L_2 - __nv_reservedSMEM_allocation_mask)
__nv_reservedSMEM_allocation_mask:
	.zero		4
.L_2:


//--------------------- .nv.constant0.matmul_kernel --------------------------
	.section	.nv.constant0.matmul_kernel,"a",@progbits
	.sectionflags	@""
	.align	4
.nv.constant0.matmul_kernel:
	.zero		976


//--------------------- SYMBOLS --------------------------

	.type		.nv.reservedSmem.offset0,@object
	.size		.nv.reservedSmem.offset0,0x4
	.type		.nv.reservedSmem.cap,@object
	.size		.nv.reservedSmem.cap,0x4
